	.target	sm_90a

	.elftype	@"ET_EXEC"


//--------------------- .note.nv.tkinfo           --------------------------
	.section	.note.nv.tkinfo,"",@"SHT_NOTE"
	.sectionflags	@"SHF_NOTE_NV_TKINFO"
	.tkinfo
        /*0018*/ 	.word	0x00000002
        /*0030*/ 	.string	""
        /*0030*/ 	.string	"ptxas"
        /*0030*/ 	.string	"Cuda compilation tools, release 13.0, V13.0.88"
        /*0030*/ 	.string	"Build cuda_13.0.r13.0/compiler.36424714_0"
        /*0030*/ 	.string	"-arch sm_90a -m 64 "



//--------------------- .note.nv.cuinfo           --------------------------
	.section	.note.nv.cuinfo,"",@"SHT_NOTE"
	.sectionflags	@"SHF_NOTE_NV_CUINFO"
        /*0018*/ 	.short	0x0002
        /*001a*/ 	.short	0x005a
        /*001c*/ 	.short	0x0082
	.zero		2


//--------------------- .nv.info                  --------------------------
	.section	.nv.info,"",@"SHT_CUDA_INFO"
	.align	4


	//----- nvinfo : EIATTR_REGCOUNT
	.align		4
        /*0000*/ 	.byte	0x04, 0x2f
        /*0002*/ 	.short	(.L_12 - .L_11)
	.align		4
.L_11:
        /*0004*/ 	.word	index@(_ZN7cutlass13device_kernelINS_4gemm6kernel13GemmUniversalIN4cute5tupleIJiiiiEEENS1_10collective13CollectiveMmaINS1_37MainloopSm90TmaGmmaWarpSpecializedFP8ILi4ENS5_IJNS4_1CILi1EEENSA_ILi2EEESB_EEENS1_35KernelTmaWarpSpecializedCooperativeEEENS5_IJNSA_ILi256EEESG_NSA_ILi128EEEEEENS_12float_e4m3_tENS5_IJlSB_lEEESJ_SK_NS4_8TiledMMAINS4_8MMA_AtomIJNS4_4SM904GMMA31MMA_64x256x32_F32E4M3E4M3_SS_TNILNSO_7ScaleInE1ELSQ_1EEEEEENS4_6LayoutINS5_IJSC_SB_SB_EEENS5_IJSB_NSA_ILi0EEESV_EEEEENS5_IJNS4_10UnderscoreESY_SY_EEEEENS4_23SM90_TMA_LOAD_MULTICASTENS4_14ComposedLayoutINS4_7SwizzleILi3ELi4ELi3EEENS4_18smem_ptr_flag_bitsILi8EEENST_INS5_IJNSA_ILi8EEESH_EEENS5_IJSH_SB_EEEEEEEvNS4_8identityENS4_13SM90_TMA_LOADES1B_vS1C_EENS_8epilogue10collective6detail29Sm90TmaWarpSpecializedAdapterINS1G_15DefaultEpilogueISJ_SK_SK_NS1F_6thread17LinearCombinationISJ_Li1EffLNS1K_9ScaleType4KindE0ELNS_15FloatRoundStyleE2ESJ_EENS1_15EpilogueDefaultEEEEEvvEEEEvNT_6ParamsE)
        /*0008*/ 	.word	0x000000a8


	//----- nvinfo : EIATTR_FRAME_SIZE
	.align		4
.L_12:
        /*000c*/ 	.byte	0x04, 0x11
        /*000e*/ 	.short	(.L_14 - .L_13)
	.align		4
.L_13:
        /*0010*/ 	.word	index@(_ZN7cutlass13device_kernelINS_4gemm6kernel13GemmUniversalIN4cute5tupleIJiiiiEEENS1_10collective13CollectiveMmaINS1_37MainloopSm90TmaGmmaWarpSpecializedFP8ILi4ENS5_IJNS4_1CILi1EEENSA_ILi2EEESB_EEENS1_35KernelTmaWarpSpecializedCooperativeEEENS5_IJNSA_ILi256EEESG_NSA_ILi128EEEEEENS_12float_e4m3_tENS5_IJlSB_lEEESJ_SK_NS4_8TiledMMAINS4_8MMA_AtomIJNS4_4SM904GMMA31MMA_64x256x32_F32E4M3E4M3_SS_TNILNSO_7ScaleInE1ELSQ_1EEEEEENS4_6LayoutINS5_IJSC_SB_SB_EEENS5_IJSB_NSA_ILi0EEESV_EEEEENS5_IJNS4_10UnderscoreESY_SY_EEEEENS4_23SM90_TMA_LOAD_MULTICASTENS4_14ComposedLayoutINS4_7SwizzleILi3ELi4ELi3EEENS4_18smem_ptr_flag_bitsILi8EEENST_INS5_IJNSA_ILi8EEESH_EEENS5_IJSH_SB_EEEEEEEvNS4_8identityENS4_13SM90_TMA_LOADES1B_vS1C_EENS_8epilogue10collective6detail29Sm90TmaWarpSpecializedAdapterINS1G_15DefaultEpilogueISJ_SK_SK_NS1F_6thread17LinearCombinationISJ_Li1EffLNS1K_9ScaleType4KindE0ELNS_15FloatRoundStyleE2ESJ_EENS1_15EpilogueDefaultEEEEEvvEEEEvNT_6ParamsE)
        /*0014*/ 	.word	0x00000cc8


	//----- nvinfo : EIATTR_MIN_STACK_SIZE
	.align		4
.L_14:
        /*0018*/ 	.byte	0x04, 0x12
        /*001a*/ 	.short	(.L_16 - .L_15)
	.align		4
.L_15:
        /*001c*/ 	.word	index@(_ZN7cutlass13device_kernelINS_4gemm6kernel13GemmUniversalIN4cute5tupleIJiiiiEEENS1_10collective13CollectiveMmaINS1_37MainloopSm90TmaGmmaWarpSpecializedFP8ILi4ENS5_IJNS4_1CILi1EEENSA_ILi2EEESB_EEENS1_35KernelTmaWarpSpecializedCooperativeEEENS5_IJNSA_ILi256EEESG_NSA_ILi128EEEEEENS_12float_e4m3_tENS5_IJlSB_lEEESJ_SK_NS4_8TiledMMAINS4_8MMA_AtomIJNS4_4SM904GMMA31MMA_64x256x32_F32E4M3E4M3_SS_TNILNSO_7ScaleInE1ELSQ_1EEEEEENS4_6LayoutINS5_IJSC_SB_SB_EEENS5_IJSB_NSA_ILi0EEESV_EEEEENS5_IJNS4_10UnderscoreESY_SY_EEEEENS4_23SM90_TMA_LOAD_MULTICASTENS4_14ComposedLayoutINS4_7SwizzleILi3ELi4ELi3EEENS4_18smem_ptr_flag_bitsILi8EEENST_INS5_IJNSA_ILi8EEESH_EEENS5_IJSH_SB_EEEEEEEvNS4_8identityENS4_13SM90_TMA_LOADES1B_vS1C_EENS_8epilogue10collective6detail29Sm90TmaWarpSpecializedAdapterINS1G_15DefaultEpilogueISJ_SK_SK_NS1F_6thread17LinearCombinationISJ_Li1EffLNS1K_9ScaleType4KindE0ELNS_15FloatRoundStyleE2ESJ_EENS1_15EpilogueDefaultEEEEEvvEEEEvNT_6ParamsE)
        /*0020*/ 	.word	0x00000cc8
.L_16:


//--------------------- .nv.compat                --------------------------
	.section	.nv.compat,"",@"SHT_CUDA_COMPAT_INFO"
	.align	4
        /*0000*/ 	.byte	0x02, 0x09, 0x01, 0x00, 0x02, 0x02, 0x04, 0x00, 0x02, 0x05, 0x05, 0x00, 0x03, 0x07, 0x01, 0x01
        /*0010*/ 	.byte	0x02, 0x03, 0x01, 0x00, 0x02, 0x06, 0x01, 0x00, 0x04, 0x0b, 0x08, 0x00, 0x00, 0x00, 0x00, 0x00
        /*0020*/ 	.byte	0x00, 0x00, 0x00, 0x00


//--------------------- .nv.info._ZN7cutlass13device_kernelINS_4gemm6kernel13GemmUniversalIN4cute5tupleIJiiiiEEENS1_10collective13CollectiveMmaINS1_37MainloopSm90TmaGmmaWarpSpecializedFP8ILi4ENS5_IJNS4_1CILi1EEENSA_ILi2EEESB_EEENS1_35KernelTmaWarpSpecializedCooperativeEEENS5_IJNSA_ILi256EEESG_NSA_ILi128EEEEEENS_12float_e4m3_tENS5_IJlSB_lEEESJ_SK_NS4_8TiledMMAINS4_8MMA_AtomIJNS4_4SM904GMMA31MMA_64x256x32_F32E4M3E4M3_SS_TNILNSO_7ScaleInE1ELSQ_1EEEEEENS4_6LayoutINS5_IJSC_SB_SB_EEENS5_IJSB_NSA_ILi0EEESV_EEEEENS5_IJNS4_10UnderscoreESY_SY_EEEEENS4_23SM90_TMA_LOAD_MULTICASTENS4_14ComposedLayoutINS4_7SwizzleILi3ELi4ELi3EEENS4_18smem_ptr_flag_bitsILi8EEENST_INS5_IJNSA_ILi8EEESH_EEENS5_IJSH_SB_EEEEEEEvNS4_8identityENS4_13SM90_TMA_LOADES1B_vS1C_EENS_8epilogue10collective6detail29Sm90TmaWarpSpecializedAdapterINS1G_15DefaultEpilogueISJ_SK_SK_NS1F_6thread17LinearCombinationISJ_Li1EffLNS1K_9ScaleType4KindE0ELNS_15FloatRoundStyleE2ESJ_EENS1_15EpilogueDefaultEEEEEvvEEEEvNT_6ParamsE --------------------------
	.section	.nv.info._ZN7cutlass13device_kernelINS_4gemm6kernel13GemmUniversalIN4cute5tupleIJiiiiEEENS1_10collective13CollectiveMmaINS1_37MainloopSm90TmaGmmaWarpSpecializedFP8ILi4ENS5_IJNS4_1CILi1EEENSA_ILi2EEESB_EEENS1_35KernelTmaWarpSpecializedCooperativeEEENS5_IJNSA_ILi256EEESG_NSA_ILi128EEEEEENS_12float_e4m3_tENS5_IJlSB_lEEESJ_SK_NS4_8TiledMMAINS4_8MMA_AtomIJNS4_4SM904GMMA31MMA_64x256x32_F32E4M3E4M3_SS_TNILNSO_7ScaleInE1ELSQ_1EEEEEENS4_6LayoutINS5_IJSC_SB_SB_EEENS5_IJSB_NSA_ILi0EEESV_EEEEENS5_IJNS4_10UnderscoreESY_SY_EEEEENS4_23SM90_TMA_LOAD_MULTICASTENS4_14ComposedLayoutINS4_7SwizzleILi3ELi4ELi3EEENS4_18smem_ptr_flag_bitsILi8EEENST_INS5_IJNSA_ILi8EEESH_EEENS5_IJSH_SB_EEEEEEEvNS4_8identityENS4_13SM90_TMA_LOADES1B_vS1C_EENS_8epilogue10collective6detail29Sm90TmaWarpSpecializedAdapterINS1G_15DefaultEpilogueISJ_SK_SK_NS1F_6thread17LinearCombinationISJ_Li1EffLNS1K_9ScaleType4KindE0ELNS_15FloatRoundStyleE2ESJ_EENS1_15EpilogueDefaultEEEEEvvEEEEvNT_6ParamsE,"",@"SHT_CUDA_INFO"
	.sectionflags	@""
	.align	4


	//----- nvinfo : EIATTR_CUDA_API_VERSION
	.align		4
        /*0000*/ 	.byte	0x04, 0x37
        /*0002*/ 	.short	(.L_18 - .L_17)
.L_17:
        /*0004*/ 	.word	0x00000082


	//----- nvinfo : EIATTR_KPARAM_INFO
	.align		4
.L_18:
        /*0008*/ 	.byte	0x04, 0x17
        /*000a*/ 	.short	(.L_20 - .L_19)
.L_19:
        /*000c*/ 	.word	0x00000000
        /*0010*/ 	.short	0x0000
        /*0012*/ 	.short	0x0070
        /*0014*/ 	.byte	0x00, 0xf0, 0x01, 0x10


	//----- nvinfo : EIATTR_SPARSE_MMA_MASK
	.align		4
.L_20:
        /*0018*/ 	.byte	0x03, 0x50
        /*001a*/ 	.short	0x0000


	//----- nvinfo : EIATTR_MAXREG_COUNT
	.align		4
        /*001c*/ 	.byte	0x03, 0x1b
        /*001e*/ 	.short	0x00a8


	//----- nvinfo : EIATTR_NUM_BARRIERS
	.align		4
        /*0020*/ 	.byte	0x02, 0x4c
        /*0022*/ 	.byte	0x01
	.zero		1


	//----- nvinfo : EIATTR_ANNOTATIONS
	.align		4
        /*0024*/ 	.byte	0x04, 0x55
        /*0026*/ 	.short	(.L_22 - .L_21)


	//   ....[0]....
.L_21:
        /*0028*/ 	.word	0x00000001
        /*002c*/ 	.byte	0x70, 0x06, 0x00, 0x00, 0x01, 0x00, 0x00, 0x00, 0xa0, 0x08, 0x00, 0x00, 0x01, 0x00, 0x00, 0x00
        /* <DEDUP_REMOVED lines=2037> */
        /*7f8c*/ 	.byte	0x90, 0x9b, 0x02, 0x00, 0x01, 0x00, 0x00, 0x00, 0xe0, 0x9b, 0x02, 0x00


	//----- nvinfo : EIATTR_MERCURY_ISA_VERSION
	.align		4
.L_22:
        /*7f98*/ 	.byte	0x03, 0x5f
        /*7f9a*/ 	.short	0x0101


	//----- nvinfo : EIATTR_INT_WARP_WIDE_INSTR_OFFSETS
	.align		4
        /*7f9c*/ 	.byte	0x04, 0x31
        /*7f9e*/ 	.short	(.L_24 - .L_23)


	//   ....[0]....
.L_23:
        /*7fa0*/ 	.word	0x00000530


	//   ....[1]....
        /*7fa4*/ 	.word	0x00000550


	//   ....[2]....
        /*7fa8*/ 	.word	0x000006a0


	//   ....[3]....
        /*7fac*/ 	.word	0x000152f0


	//----- nvinfo : EIATTR_COOP_GROUP_MASK_REGIDS
	.align		4
.L_24:
        /*7fb0*/ 	.byte	0x04, 0x29
        /*7fb2*/ 	.short	(.L_26 - .L_25)


	//   ....[0]....
.L_25:
        /*7fb4*/ 	.word	0xffffffff


	//   ....[1]....
        /*7fb8*/ 	.word	0xffffffff


	//   ....[2]....
        /*7fbc*/ 	.word	0xffffffff


	//   ....[3]....
        /*7fc0*/ 	.word	0xffffffff


	//   ....[4]....
        /*7fc4*/ 	.word	0xffffffff


	//   ....[5]....
        /*7fc8*/ 	.word	0xffffffff


	//----- nvinfo : EIATTR_COOP_GROUP_INSTR_OFFSETS
	.align		4
.L_26:
        /*7fcc*/ 	.byte	0x04, 0x28
        /*7fce*/ 	.short	(.L_28 - .L_27)


	//   ....[0]....
.L_27:
        /*7fd0*/ 	.word	0x00000070


	//   ....[1]....
        /*7fd4*/ 	.word	0x00000080


	//   ....[2]....
        /*7fd8*/ 	.word	0x000001a0


	//   ....[3]....
        /*7fdc*/ 	.word	0x000003c0


	//   ....[4]....
        /*7fe0*/ 	.word	0x000007b0


	//   ....[5]....
        /*7fe4*/ 	.word	0x00002900


	//----- nvinfo : EIATTR_REG_RECONFIG
	.align		4
.L_28:
        /*7fe8*/ 	.byte	0x01, 0x54
	.zero		2


	//----- nvinfo : EIATTR_MBARRIER_INSTR_OFFSETS
	.align		4
        /*7fec*/ 	.byte	0x04, 0x39
        /*7fee*/ 	.short	(.L_30 - .L_29)


	//   ....[0]....
.L_29:
        /*7ff0*/ 	.word	0x00000320
        /*7ff4*/ 	.word	0x000000ff
        /*7ff8*/ 	.word	0x00000000
        /*7ffc*/ 	.short	0x0100
        /*7ffe*/ 	.byte	0x09
	.zero		1


	//   ....[1]....
        /*8000*/ 	.word	0x00000330
        /*8004*/ 	.word	0x000000ff
        /*8008*/ 	.word	0x00000020
        /*800c*/ 	.short	0x0100
        /*800e*/ 	.byte	0x09
	.zero		1


	//   ....[2]....
        /*8010*/ 	.word	0x00000340
        /*8014*/ 	.word	0x000000ff
        /*8018*/ 	.word	0x00000008
        /*801c*/ 	.short	0x0100
        /*801e*/ 	.byte	0x09
	.zero		1


	//   ....[3]....
        /*8020*/ 	.word	0x00000350
        /*8024*/ 	.word	0x000000ff
        /*8028*/ 	.word	0x00000028
        /*802c*/ 	.short	0x0100
        /*802e*/ 	.byte	0x09
	.zero		1


	//   ....[4]....
        /*8030*/ 	.word	0x00000360
        /*8034*/ 	.word	0x000000ff
        /*8038*/ 	.word	0x00000010
        /*803c*/ 	.short	0x0100
        /*803e*/ 	.byte	0x09
	.zero		1


	//   ....[5]....
        /*8040*/ 	.word	0x00000370
        /*8044*/ 	.word	0x000000ff
        /*8048*/ 	.word	0x00000030
        /*804c*/ 	.short	0x0100
        /*804e*/ 	.byte	0x09
	.zero		1


	//   ....[6]....
        /*8050*/ 	.word	0x00000380
        /*8054*/ 	.word	0x000000ff
        /*8058*/ 	.word	0x00000018
        /*805c*/ 	.short	0x0100
        /*805e*/ 	.byte	0x09
	.zero		1


	//   ....[7]....
        /*8060*/ 	.word	0x00000390
        /*8064*/ 	.word	0x000000ff
        /*8068*/ 	.word	0x00000038
        /*806c*/ 	.short	0x0100
        /*806e*/ 	.byte	0x09
	.zero		1


	//   ....[8]....
        /*8070*/ 	.word	0x00000730
        /*8074*/ 	.word	0x000000ff
        /*8078*/ 	.word	0x00000050
        /*807c*/ 	.short	0x0100
        /*807e*/ 	.byte	0x06
	.zero		1


	//   ....[9]....
        /*8080*/ 	.word	0x00000760
        /*8084*/ 	.word	0x000000ff
        /*8088*/ 	.word	0x00000058
        /*808c*/ 	.short	0x0100
        /*808e*/ 	.byte	0x06
	.zero		1


	//   ....[10]....
        /*8090*/ 	.word	0x00002cf0
        /*8094*/ 	.word	0x000000ff
        /*8098*/ 	.word	0x00000000
        /*809c*/ 	.short	0x010a
        /*809e*/ 	.byte	0x06
	.zero		1


	//   ....[11]....
        /*80a0*/ 	.word	0x00002d30
        /*80a4*/ 	.word	0x000000ff
        /*80a8*/ 	.word	0x00000000
        /*80ac*/ 	.short	0x010a
        /*80ae*/ 	.byte	0x06
	.zero		1


	//   ....[12]....
        /*80b0*/ 	.word	0x00009040
        /*80b4*/ 	.word	0x000000ff
        /*80b8*/ 	.word	0x00000000
        /*80bc*/ 	.short	0x010a
        /*80be*/ 	.byte	0x10
	.zero		1


	//   ....[13]....
        /*80c0*/ 	.word	0x00009080
        /*80c4*/ 	.word	0x000000ff
        /*80c8*/ 	.word	0x00000000
        /*80cc*/ 	.short	0x010a
        /*80ce*/ 	.byte	0x10
	.zero		1


	//   ....[14]....
        /*80d0*/ 	.word	0x000118c0
        /*80d4*/ 	.word	0x00000000
        /*80d8*/ 	.word	0x00000000
        /*80dc*/ 	.short	0x0101
        /*80de*/ 	.byte	0x3f
	.zero		1


	//   ....[15]....
        /*80e0*/ 	.word	0x000153b0
        /*80e4*/ 	.word	0x00000000
        /*80e8*/ 	.word	0x00000000
        /*80ec*/ 	.short	0x0101
        /*80ee*/ 	.byte	0x3f
	.zero		1


	//   ....[16]....
        /*80f0*/ 	.word	0x00028de0
        /*80f4*/ 	.word	0x00000012
        /*80f8*/ 	.word	0x00000020
        /*80fc*/ 	.short	0x010a
        /*80fe*/ 	.byte	0x3f
	.zero		1


	//   ....[17]....
        /*8100*/ 	.word	0x000291f0
        /*8104*/ 	.word	0x00000003
        /*8108*/ 	.word	0x00000058
        /*810c*/ 	.short	0x0101
        /*810e*/ 	.byte	0x3f
	.zero		1


	//   ....[18]....
        /*8110*/ 	.word	0x00029920
        /*8114*/ 	.word	0x00000005
        /*8118*/ 	.word	0x00000000
        /*811c*/ 	.short	0x010a
        /*811e*/ 	.byte	0x3f
	.zero		1


	//   ....[19]....
        /*8120*/ 	.word	0x000299b0
        /*8124*/ 	.word	0x00000007
        /*8128*/ 	.word	0x00000000
        /*812c*/ 	.short	0x010a
        /*812e*/ 	.byte	0x3f
	.zero		1


	//   ....[20]....
        /*8130*/ 	.word	0x00029a40
        /*8134*/ 	.word	0x00000007
        /*8138*/ 	.word	0x00000000
        /*813c*/ 	.short	0x010a
        /*813e*/ 	.byte	0x3f
	.zero		1


	//   ....[21]....
        /*8140*/ 	.word	0x00029ad0
        /*8144*/ 	.word	0x00000003
        /*8148*/ 	.word	0x00000000
        /*814c*/ 	.short	0x010a
        /*814e*/ 	.byte	0x3f
	.zero		1


	//   ....[22]....
        /*8150*/ 	.word	0x00029b40
        /*8154*/ 	.word	0x00000003
        /*8158*/ 	.word	0x00000000
        /*815c*/ 	.short	0x010a
        /*815e*/ 	.byte	0x3f
	.zero		1


	//   ....[23]....
        /*8160*/ 	.word	0x00029bb0
        /*8164*/ 	.word	0x00000002
        /*8168*/ 	.word	0x00000000
        /*816c*/ 	.short	0x010a
        /*816e*/ 	.byte	0x3f
	.zero		1


	//   ....[24]....
        /*8170*/ 	.word	0x00029c90
        /*8174*/ 	.word	0x00000012
        /*8178*/ 	.word	0x00000020
        /*817c*/ 	.short	0x010a
        /*817e*/ 	.byte	0x3f
	.zero		1


	//   ....[25]....
        /*8180*/ 	.word	0x00029d60
        /*8184*/ 	.word	0x00000005
        /*8188*/ 	.word	0x00000000
        /*818c*/ 	.short	0x010a
        /*818e*/ 	.byte	0x3f
	.zero		1


	//   ....[26]....
        /*8190*/ 	.word	0x00029db0
        /*8194*/ 	.word	0x00000007
        /*8198*/ 	.word	0x00000000
        /*819c*/ 	.short	0x010a
        /*819e*/ 	.byte	0x3f
	.zero		1


	//   ....[27]....
        /*81a0*/ 	.word	0x00029e00
        /*81a4*/ 	.word	0x00000007
        /*81a8*/ 	.word	0x00000000
        /*81ac*/ 	.short	0x010a
        /*81ae*/ 	.byte	0x3f
	.zero		1


	//----- nvinfo : EIATTR_NUM_MBARRIERS
	.align		4
.L_30:
        /*81b0*/ 	.byte	0x03, 0x38
        /*81b2*/ 	.short	0x000a


	//----- nvinfo : EIATTR_EXIT_INSTR_OFFSETS
	.align		4
        /*81b4*/ 	.byte	0x04, 0x1c
        /*81b6*/ 	.short	(.L_32 - .L_31)


	//   ....[0]....
.L_31:
        /*81b8*/ 	.word	0x00000940


	//   ....[1]....
        /*81bc*/ 	.word	0x000011e0


	//   ....[2]....
        /*81c0*/ 	.word	0x000284e0


	//   ....[3]....
        /*81c4*/ 	.word	0x00028a80


	//   ....[4]....
        /*81c8*/ 	.word	0x00029b20


	//----- nvinfo : EIATTR_MAX_THREADS
	.align		4
.L_32:
        /*81cc*/ 	.byte	0x04, 0x05
        /*81ce*/ 	.short	(.L_34 - .L_33)
.L_33:
        /*81d0*/ 	.word	0x00000180
        /*81d4*/ 	.word	0x00000001
        /*81d8*/ 	.word	0x00000001


	//----- nvinfo : EIATTR_CRS_STACK_SIZE
	.align		4
.L_34:
        /*81dc*/ 	.byte	0x04, 0x1e
        /*81de*/ 	.short	(.L_36 - .L_35)
.L_35:
        /*81e0*/ 	.word	0x00000000


	//----- nvinfo : EIATTR_CBANK_PARAM_SIZE
	.align		4
.L_36:
        /*81e4*/ 	.byte	0x03, 0x19
        /*81e6*/ 	.short	0x0470


	//----- nvinfo : EIATTR_PARAM_CBANK
	.align		4
        /*81e8*/ 	.byte	0x04, 0x0a
        /*81ea*/ 	.short	(.L_38 - .L_37)
	.align		4
.L_37:
        /*81ec*/ 	.word	index@(.nv.constant0._ZN7cutlass13device_kernelINS_4gemm6kernel13GemmUniversalIN4cute5tupleIJiiiiEEENS1_10collective13CollectiveMmaINS1_37MainloopSm90TmaGmmaWarpSpecializedFP8ILi4ENS5_IJNS4_1CILi1EEENSA_ILi2EEESB_EEENS1_35KernelTmaWarpSpecializedCooperativeEEENS5_IJNSA_ILi256EEESG_NSA_ILi128EEEEEENS_12float_e4m3_tENS5_IJlSB_lEEESJ_SK_NS4_8TiledMMAINS4_8MMA_AtomIJNS4_4SM904GMMA31MMA_64x256x32_F32E4M3E4M3_SS_TNILNSO_7ScaleInE1ELSQ_1EEEEEENS4_6LayoutINS5_IJSC_SB_SB_EEENS5_IJSB_NSA_ILi0EEESV_EEEEENS5_IJNS4_10UnderscoreESY_SY_EEEEENS4_23SM90_TMA_LOAD_MULTICASTENS4_14ComposedLayoutINS4_7SwizzleILi3ELi4ELi3EEENS4_18smem_ptr_flag_bitsILi8EEENST_INS5_IJNSA_ILi8EEESH_EEENS5_IJSH_SB_EEEEEEEvNS4_8identityENS4_13SM90_TMA_LOADES1B_vS1C_EENS_8epilogue10collective6detail29Sm90TmaWarpSpecializedAdapterINS1G_15DefaultEpilogueISJ_SK_SK_NS1F_6thread17LinearCombinationISJ_Li1EffLNS1K_9ScaleType4KindE0ELNS_15FloatRoundStyleE2ESJ_EENS1_15EpilogueDefaultEEEEEvvEEEEvNT_6ParamsE)
        /*81f0*/ 	.short	0x0210
        /*81f2*/ 	.short	0x0470


	//----- nvinfo : EIATTR_SW_WAR
	.align		4
.L_38:
        /*81f4*/ 	.byte	0x04, 0x36
        /*81f6*/ 	.short	(.L_40 - .L_39)
.L_39:
        /*81f8*/ 	.word	0x00000008
.L_40:


//--------------------- .nv.callgraph             --------------------------
	.section	.nv.callgraph,"",@"SHT_CUDA_CALLGRAPH"
	.align	4
	.sectionentsize	8
	.align		4
        /*0000*/ 	.word	0x00000000
	.align		4
        /*0004*/ 	.word	0xffffffff
	.align		4
        /*0008*/ 	.word	0x00000000
	.align		4
        /*000c*/ 	.word	0xfffffffe
	.align		4
        /*0010*/ 	.word	0x00000000
	.align		4
        /*0014*/ 	.word	0xfffffffd
	.align		4
        /*0018*/ 	.word	0x00000000
	.align		4
        /*001c*/ 	.word	0xfffffffc


//--------------------- .nv.constant4             --------------------------
	.section	.nv.constant4,"a",@progbits
	.align	8
	.align		8
.nv.constant4:
        /*0000*/ 	.dword	_ZN39_INTERNAL_1194015e_4_k_cu_ff6ee159_46554cuda3std3__45__cpo5beginE
	.align		8
        /*0008*/ 	.dword	_ZN39_INTERNAL_1194015e_4_k_cu_ff6ee159_46554cuda3std3__45__cpo3endE
	.align		8
        /*0010*/ 	.dword	_ZN39_INTERNAL_1194015e_4_k_cu_ff6ee159_46554cuda3std3__45__cpo6cbeginE
	.align		8
        /*0018*/ 	.dword	_ZN39_INTERNAL_1194015e_4_k_cu_ff6ee159_46554cuda3std3__45__cpo4cendE
	.align		8
        /*0020*/ 	.dword	_ZN39_INTERNAL_1194015e_4_k_cu_ff6ee159_46554cuda3std3__441_GLOBAL__N__1194015e_4_k_cu_ff6ee159_46556ignoreE
	.align		8
        /*0028*/ 	.dword	_ZN39_INTERNAL_1194015e_4_k_cu_ff6ee159_46554cuda3std3__419piecewise_constructE
	.align		8
        /*0030*/ 	.dword	_ZN39_INTERNAL_1194015e_4_k_cu_ff6ee159_46554cuda3std3__48in_placeE
	.align		8
        /*0038*/ 	.dword	_ZN39_INTERNAL_1194015e_4_k_cu_ff6ee159_46554cuda3std6ranges3__45__cpo4swapE
	.align		8
        /*0040*/ 	.dword	_ZN39_INTERNAL_1194015e_4_k_cu_ff6ee159_46554cuda3std6ranges3__45__cpo9iter_moveE
	.align		8
        /*0048*/ 	.dword	_ZN39_INTERNAL_1194015e_4_k_cu_ff6ee159_46554cute7productE
	.align		8
        /*0050*/ 	.dword	_ZN39_INTERNAL_1194015e_4_k_cu_ff6ee159_46554cute1_E


//--------------------- .text._ZN7cutlass13device_kernelINS_4gemm6kernel13GemmUniversalIN4cute5tupleIJiiiiEEENS1_10collective13CollectiveMmaINS1_37MainloopSm90TmaGmmaWarpSpecializedFP8ILi4ENS5_IJNS4_1CILi1EEENSA_ILi2EEESB_EEENS1_35KernelTmaWarpSpecializedCooperativeEEENS5_IJNSA_ILi256EEESG_NSA_ILi128EEEEEENS_12float_e4m3_tENS5_IJlSB_lEEESJ_SK_NS4_8TiledMMAINS4_8MMA_AtomIJNS4_4SM904GMMA31MMA_64x256x32_F32E4M3E4M3_SS_TNILNSO_7ScaleInE1ELSQ_1EEEEEENS4_6LayoutINS5_IJSC_SB_SB_EEENS5_IJSB_NSA_ILi0EEESV_EEEEENS5_IJNS4_10UnderscoreESY_SY_EEEEENS4_23SM90_TMA_LOAD_MULTICASTENS4_14ComposedLayoutINS4_7SwizzleILi3ELi4ELi3EEENS4_18smem_ptr_flag_bitsILi8EEENST_INS5_IJNSA_ILi8EEESH_EEENS5_IJSH_SB_EEEEEEEvNS4_8identityENS4_13SM90_TMA_LOADES1B_vS1C_EENS_8epilogue10collective6detail29Sm90TmaWarpSpecializedAdapterINS1G_15DefaultEpilogueISJ_SK_SK_NS1F_6thread17LinearCombinationISJ_Li1EffLNS1K_9ScaleType4KindE0ELNS_15FloatRoundStyleE2ESJ_EENS1_15EpilogueDefaultEEEEEvvEEEEvNT_6ParamsE --------------------------
	.section	.text._ZN7cutlass13device_kernelINS_4gemm6kernel13GemmUniversalIN4cute5tupleIJiiiiEEENS1_10collective13CollectiveMmaINS1_37MainloopSm90TmaGmmaWarpSpecializedFP8ILi4ENS5_IJNS4_1CILi1EEENSA_ILi2EEESB_EEENS1_35KernelTmaWarpSpecializedCooperativeEEENS5_IJNSA_ILi256EEESG_NSA_ILi128EEEEEENS_12float_e4m3_tENS5_IJlSB_lEEESJ_SK_NS4_8TiledMMAINS4_8MMA_AtomIJNS4_4SM904GMMA31MMA_64x256x32_F32E4M3E4M3_SS_TNILNSO_7ScaleInE1ELSQ_1EEEEEENS4_6LayoutINS5_IJSC_SB_SB_EEENS5_IJSB_NSA_ILi0EEESV_EEEEENS5_IJNS4_10UnderscoreESY_SY_EEEEENS4_23SM90_TMA_LOAD_MULTICASTENS4_14ComposedLayoutINS4_7SwizzleILi3ELi4ELi3EEENS4_18smem_ptr_flag_bitsILi8EEENST_INS5_IJNSA_ILi8EEESH_EEENS5_IJSH_SB_EEEEEEEvNS4_8identityENS4_13SM90_TMA_LOADES1B_vS1C_EENS_8epilogue10collective6detail29Sm90TmaWarpSpecializedAdapterINS1G_15DefaultEpilogueISJ_SK_SK_NS1F_6thread17LinearCombinationISJ_Li1EffLNS1K_9ScaleType4KindE0ELNS_15FloatRoundStyleE2ESJ_EENS1_15EpilogueDefaultEEEEEvvEEEEvNT_6ParamsE,"ax",@progbits
	.align	128
.text._ZN7cutlass13device_kernelINS_4gemm6kernel13GemmUniversalIN4cute5tupleIJiiiiEEENS1_10collective13CollectiveMmaINS1_37MainloopSm90TmaGmmaWarpSpecializedFP8ILi4ENS5_IJNS4_1CILi1EEENSA_ILi2EEESB_EEENS1_35KernelTmaWarpSpecializedCooperativeEEENS5_IJNSA_ILi256EEESG_NSA_ILi128EEEEEENS_12float_e4m3_tENS5_IJlSB_lEEESJ_SK_NS4_8TiledMMAINS4_8MMA_AtomIJNS4_4SM904GMMA31MMA_64x256x32_F32E4M3E4M3_SS_TNILNSO_7ScaleInE1ELSQ_1EEEEEENS4_6LayoutINS5_IJSC_SB_SB_EEENS5_IJSB_NSA_ILi0EEESV_EEEEENS5_IJNS4_10UnderscoreESY_SY_EEEEENS4_23SM90_TMA_LOAD_MULTICASTENS4_14ComposedLayoutINS4_7SwizzleILi3ELi4ELi3EEENS4_18smem_ptr_flag_bitsILi8EEENST_INS5_IJNSA_ILi8EEESH_EEENS5_IJSH_SB_EEEEEEEvNS4_8identityENS4_13SM90_TMA_LOADES1B_vS1C_EENS_8epilogue10collective6detail29Sm90TmaWarpSpecializedAdapterINS1G_15DefaultEpilogueISJ_SK_SK_NS1F_6thread17LinearCombinationISJ_Li1EffLNS1K_9ScaleType4KindE0ELNS_15FloatRoundStyleE2ESJ_EENS1_15EpilogueDefaultEEEEEvvEEEEvNT_6ParamsE:
        .type           _ZN7cutlass13device_kernelINS_4gemm6kernel13GemmUniversalIN4cute5tupleIJiiiiEEENS1_10collective13CollectiveMmaINS1_37MainloopSm90TmaGmmaWarpSpecializedFP8ILi4ENS5_IJNS4_1CILi1EEENSA_ILi2EEESB_EEENS1_35KernelTmaWarpSpecializedCooperativeEEENS5_IJNSA_ILi256EEESG_NSA_ILi128EEEEEENS_12float_e4m3_tENS5_IJlSB_lEEESJ_SK_NS4_8TiledMMAINS4_8MMA_AtomIJNS4_4SM904GMMA31MMA_64x256x32_F32E4M3E4M3_SS_TNILNSO_7ScaleInE1ELSQ_1EEEEEENS4_6LayoutINS5_IJSC_SB_SB_EEENS5_IJSB_NSA_ILi0EEESV_EEEEENS5_IJNS4_10UnderscoreESY_SY_EEEEENS4_23SM90_TMA_LOAD_MULTICASTENS4_14ComposedLayoutINS4_7SwizzleILi3ELi4ELi3EEENS4_18smem_ptr_flag_bitsILi8EEENST_INS5_IJNSA_ILi8EEESH_EEENS5_IJSH_SB_EEEEEEEvNS4_8identityENS4_13SM90_TMA_LOADES1B_vS1C_EENS_8epilogue10collective6detail29Sm90TmaWarpSpecializedAdapterINS1G_15DefaultEpilogueISJ_SK_SK_NS1F_6thread17LinearCombinationISJ_Li1EffLNS1K_9ScaleType4KindE0ELNS_15FloatRoundStyleE2ESJ_EENS1_15EpilogueDefaultEEEEEvvEEEEvNT_6ParamsE,@function
        .size           _ZN7cutlass13device_kernelINS_4gemm6kernel13GemmUniversalIN4cute5tupleIJiiiiEEENS1_10collective13CollectiveMmaINS1_37MainloopSm90TmaGmmaWarpSpecializedFP8ILi4ENS5_IJNS4_1CILi1EEENSA_ILi2EEESB_EEENS1_35KernelTmaWarpSpecializedCooperativeEEENS5_IJNSA_ILi256EEESG_NSA_ILi128EEEEEENS_12float_e4m3_tENS5_IJlSB_lEEESJ_SK_NS4_8TiledMMAINS4_8MMA_AtomIJNS4_4SM904GMMA31MMA_64x256x32_F32E4M3E4M3_SS_TNILNSO_7ScaleInE1ELSQ_1EEEEEENS4_6LayoutINS5_IJSC_SB_SB_EEENS5_IJSB_NSA_ILi0EEESV_EEEEENS5_IJNS4_10UnderscoreESY_SY_EEEEENS4_23SM90_TMA_LOAD_MULTICASTENS4_14ComposedLayoutINS4_7SwizzleILi3ELi4ELi3EEENS4_18smem_ptr_flag_bitsILi8EEENST_INS5_IJNSA_ILi8EEESH_EEENS5_IJSH_SB_EEEEEEEvNS4_8identityENS4_13SM90_TMA_LOADES1B_vS1C_EENS_8epilogue10collective6detail29Sm90TmaWarpSpecializedAdapterINS1G_15DefaultEpilogueISJ_SK_SK_NS1F_6thread17LinearCombinationISJ_Li1EffLNS1K_9ScaleType4KindE0ELNS_15FloatRoundStyleE2ESJ_EENS1_15EpilogueDefaultEEEEEvvEEEEvNT_6ParamsE,(.L_x_588 - _ZN7cutlass13device_kernelINS_4gemm6kernel13GemmUniversalIN4cute5tupleIJiiiiEEENS1_10collective13CollectiveMmaINS1_37MainloopSm90TmaGmmaWarpSpecializedFP8ILi4ENS5_IJNS4_1CILi1EEENSA_ILi2EEESB_EEENS1_35KernelTmaWarpSpecializedCooperativeEEENS5_IJNSA_ILi256EEESG_NSA_ILi128EEEEEENS_12float_e4m3_tENS5_IJlSB_lEEESJ_SK_NS4_8TiledMMAINS4_8MMA_AtomIJNS4_4SM904GMMA31MMA_64x256x32_F32E4M3E4M3_SS_TNILNSO_7ScaleInE1ELSQ_1EEEEEENS4_6LayoutINS5_IJSC_SB_SB_EEENS5_IJSB_NSA_ILi0EEESV_EEEEENS5_IJNS4_10UnderscoreESY_SY_EEEEENS4_23SM90_TMA_LOAD_MULTICASTENS4_14ComposedLayoutINS4_7SwizzleILi3ELi4ELi3EEENS4_18smem_ptr_flag_bitsILi8EEENST_INS5_IJNSA_ILi8EEESH_EEENS5_IJSH_SB_EEEEEEEvNS4_8identityENS4_13SM90_TMA_LOADES1B_vS1C_EENS_8epilogue10collective6detail29Sm90TmaWarpSpecializedAdapterINS1G_15DefaultEpilogueISJ_SK_SK_NS1F_6thread17LinearCombinationISJ_Li1EffLNS1K_9ScaleType4KindE0ELNS_15FloatRoundStyleE2ESJ_EENS1_15EpilogueDefaultEEEEEvvEEEEvNT_6ParamsE)
        .other          _ZN7cutlass13device_kernelINS_4gemm6kernel13GemmUniversalIN4cute5tupleIJiiiiEEENS1_10collective13CollectiveMmaINS1_37MainloopSm90TmaGmmaWarpSpecializedFP8ILi4ENS5_IJNS4_1CILi1EEENSA_ILi2EEESB_EEENS1_35KernelTmaWarpSpecializedCooperativeEEENS5_IJNSA_ILi256EEESG_NSA_ILi128EEEEEENS_12float_e4m3_tENS5_IJlSB_lEEESJ_SK_NS4_8TiledMMAINS4_8MMA_AtomIJNS4_4SM904GMMA31MMA_64x256x32_F32E4M3E4M3_SS_TNILNSO_7ScaleInE1ELSQ_1EEEEEENS4_6LayoutINS5_IJSC_SB_SB_EEENS5_IJSB_NSA_ILi0EEESV_EEEEENS5_IJNS4_10UnderscoreESY_SY_EEEEENS4_23SM90_TMA_LOAD_MULTICASTENS4_14ComposedLayoutINS4_7SwizzleILi3ELi4ELi3EEENS4_18smem_ptr_flag_bitsILi8EEENST_INS5_IJNSA_ILi8EEESH_EEENS5_IJSH_SB_EEEEEEEvNS4_8identityENS4_13SM90_TMA_LOADES1B_vS1C_EENS_8epilogue10collective6detail29Sm90TmaWarpSpecializedAdapterINS1G_15DefaultEpilogueISJ_SK_SK_NS1F_6thread17LinearCombinationISJ_Li1EffLNS1K_9ScaleType4KindE0ELNS_15FloatRoundStyleE2ESJ_EENS1_15EpilogueDefaultEEEEEvvEEEEvNT_6ParamsE,@"STO_CUDA_ENTRY STV_DEFAULT"
_ZN7cutlass13device_kernelINS_4gemm6kernel13GemmUniversalIN4cute5tupleIJiiiiEEENS1_10collective13CollectiveMmaINS1_37MainloopSm90TmaGmmaWarpSpecializedFP8ILi4ENS5_IJNS4_1CILi1EEENSA_ILi2EEESB_EEENS1_35KernelTmaWarpSpecializedCooperativeEEENS5_IJNSA_ILi256EEESG_NSA_ILi128EEEEEENS_12float_e4m3_tENS5_IJlSB_lEEESJ_SK_NS4_8TiledMMAINS4_8MMA_AtomIJNS4_4SM904GMMA31MMA_64x256x32_F32E4M3E4M3_SS_TNILNSO_7ScaleInE1ELSQ_1EEEEEENS4_6LayoutINS5_IJSC_SB_SB_EEENS5_IJSB_NSA_ILi0EEESV_EEEEENS5_IJNS4_10UnderscoreESY_SY_EEEEENS4_23SM90_TMA_LOAD_MULTICASTENS4_14ComposedLayoutINS4_7SwizzleILi3ELi4ELi3EEENS4_18smem_ptr_flag_bitsILi8EEENST_INS5_IJNSA_ILi8EEESH_EEENS5_IJSH_SB_EEEEEEEvNS4_8identityENS4_13SM90_TMA_LOADES1B_vS1C_EENS_8epilogue10collective6detail29Sm90TmaWarpSpecializedAdapterINS1G_15DefaultEpilogueISJ_SK_SK_NS1F_6thread17LinearCombinationISJ_Li1EffLNS1K_9ScaleType4KindE0ELNS_15FloatRoundStyleE2ESJ_EENS1_15EpilogueDefaultEEEEEvvEEEEvNT_6ParamsE:
[----:B------:R-:W0:Y:S02]  /*0000*/  LDC R1, c[0x0][0x28] ;  /* 0x00000a00ff017b82 */ /* 0x000e240000000800 */
[----:B0-----:R-:W-:Y:S01]  /*0010*/  VIADD R1, R1, 0xfffff338 ;  /* 0xfffff33801017836 */ /* 0x001fe20000000000 */
[----:B------:R-:W0:Y:S01]  /*0020*/  S2R R5, SR_TID.X ;  /* 0x0000000000057919 */ /* 0x000e220000002100 */
[----:B------:R-:W-:Y:S01]  /*0030*/  ELECT P0, URZ, PT ;  /* 0x00000000003f782f */ /* 0x000fe20003800000 */
[----:B------:R-:W-:Y:S01]  /*0040*/  BSSY B0, `(.L_x_0) ;  /* 0x0000015000007945 */ /* 0x000fe20003800000 */
[--C-:B0-----:R-:W-:Y:S02]  /*0050*/  SHF.R.U32.HI R0, RZ, 0x5, R5.reuse ;  /* 0x00000005ff007819 */ /* 0x101fe40000011605 */
[----:B------:R-:W-:-:S03]  /*0060*/  SHF.R.U32.HI R2, RZ, 0x7, R5 ;  /* 0x00000007ff027819 */ /* 0x000fc60000011605 */
[----:B------:R-:W0:Y:S04]  /*0070*/  SHFL.IDX PT, R3, R0, RZ, 0x1f ;  /* 0x00001fff00037589 */ /* 0x000e2800000e0000 */
[----:B------:R-:W1:Y:S01]  /*0080*/  SHFL.IDX PT, R2, R2, RZ, 0x1f ;  /* 0x00001fff02027589 */ /* 0x000e6200000e0000 */
[----:B0-----:R-:W-:Y:S02]  /*0090*/  R2UR UR4, R3 ;  /* 0x00000000030472ca */ /* 0x001fe400000e0000 */
[----:B-1----:R-:W-:-:S11]  /*00a0*/  R2UR UR6, R2 ;  /* 0x00000000020672ca */ /* 0x002fd600000e0000 */
[----:B------:R-:W-:Y:S02]  /*00b0*/  USHF.R.S32.HI UR5, URZ, 0x1f, UR4 ;  /* 0x0000001f3f057899 */ /* 0x000fe40008011404 */
[----:B------:R-:W-:Y:S02]  /*00c0*/  ISETP.NE.OR P0, PT, RZ, UR4, !P0 ;  /* 0x00000004ff007c0c */ /* 0x000fe4000c705670 */
[----:B------:R-:W-:-:S04]  /*00d0*/  ULEA.HI UR5, UR5, UR4, URZ, 0x2 ;  /* 0x0000000405057291 */ /* 0x000fc8000f8f103f */
[----:B------:R-:W-:-:S04]  /*00e0*/  ULOP3.LUT UR5, UR5, 0xfffffffc, URZ, 0xc0, !UPT ;  /* 0xfffffffc05057892 */ /* 0x000fc8000f8ec03f */
[----:B------:R-:W-:-:S03]  /*00f0*/  UIADD3 UR8, UR4, -UR5, URZ ;  /* 0x8000000504087290 */ /* 0x000fc6000fffe03f */
[----:B------:R-:W-:Y:S09]  /*0100*/  @P0 BRA `(.L_x_1) ;  /* 0x0000000000200947 */ /* 0x000ff20003800000 */
[----:B------:R-:W-:Y:S02]  /*0110*/  ULDC.64 UR4, c[0x0][0x198] ;  /* 0x0000660000047ab9 */ /* 0x000fe40000000a00 */
[----:B------:R-:W-:Y:S02]  /*0120*/  UIADD3 UR10, UP0, UR4, 0xf0, URZ ;  /* 0x000000f0040a7890 */ /* 0x000fe4000ff1e03f */
[----:B------:R-:W-:Y:S02]  /*0130*/  UIADD3 UR4, UP1, UR4, 0x1f0, URZ ;  /* 0x000001f004047890 */ /* 0x000fe4000ff3e03f */
[----:B------:R-:W-:Y:S02]  /*0140*/  UIADD3.X UR11, URZ, UR5, URZ, UP0, !UPT ;  /* 0x000000053f0b7290 */ /* 0x000fe400087fe43f */
[----:B------:R-:W-:-:S07]  /*0150*/  UIADD3.X UR5, URZ, UR5, URZ, UP1, !UPT ;  /* 0x000000053f057290 */ /* 0x000fce0008ffe43f */
[----:B------:R0:W-:Y:S02]  /*0160*/  UTMACCTL.PF [UR10] ;  /* 0x000000000a0079b9 */ /* 0x0001e40008040000 */
[----:B------:R0:W-:Y:S02]  /*0170*/  UTMACCTL.PF [UR4] ;  /* 0x00000000040079b9 */ /* 0x0001e40008040000 */
[----:B0-----:R-:W-:Y:S01]  /*0180*/  NOP ;  /* 0x0000000000007918 */ /* 0x001fe20000000000 */
.L_x_1:
[----:B------:R-:W-:Y:S05]  /*0190*/  BSYNC B0 ;  /* 0x0000000000007941 */ /* 0x000fea0003800000 */
.L_x_0:
[----:B------:R-:W0:Y:S01]  /*01a0*/  SHFL.IDX PT, R3, R0, RZ, 0x1f ;  /* 0x00001fff00037589 */ /* 0x000e2200000e0000 */
[----:B------:R-:W-:Y:S01]  /*01b0*/  UISETP.NE.AND UP0, UPT, UR8, 0x3, UPT ;  /* 0x000000030800788c */ /* 0x000fe2000bf05270 */
[----:B------:R-:W-:Y:S01]  /*01c0*/  ISETP.NE.AND P2, PT, RZ, UR6, PT ;  /* 0x00000006ff007c0c */ /* 0x000fe2000bf45270 */
[----:B------:R-:W-:Y:S02]  /*01d0*/  UIADD3 UR10, UR6, -0x1, URZ ;  /* 0xffffffff060a7890 */ /* 0x000fe4000fffe03f */
[----:B------:R-:W-:Y:S02]  /*01e0*/  UISETP.EQ.OR UP0, UPT, UR8, URZ, !UP0 ;  /* 0x0000003f0800728c */ /* 0x000fe4000c702670 */
[----:B------:R-:W-:Y:S02]  /*01f0*/  UISETP.GE.U32.AND UP1, UPT, UR10, 0x2, UPT ;  /* 0x000000020a00788c */ /* 0x000fe4000bf26070 */
[----:B------:R-:W-:-:S04]  /*0200*/  UISETP.EQ.AND UP0, UPT, UR6, URZ, UP0 ;  /* 0x0000003f0600728c */ /* 0x000fc80008702270 */
[----:B------:R-:W-:-:S04]  /*0210*/  USEL UR13, URZ, 0x1, !UP0 ;  /* 0x000000013f0d7887 */ /* 0x000fc8000c000000 */
[----:B------:R-:W-:Y:S01]  /*0220*/  USEL UR13, UR13, 0x2, UP1 ;  /* 0x000000020d0d7887 */ /* 0x000fe20008800000 */
[----:B0-----:R-:W-:-:S13]  /*0230*/  ISETP.NE.AND P0, PT, R3, RZ, PT ;  /* 0x000000ff0300720c */ /* 0x001fda0003f05270 */
[----:B------:R-:W-:Y:S05]  /*0240*/  @P0 BRA `(.L_x_2) ;  /* 0x0000000000580947 */ /* 0x000fea0003800000 */
[----:B------:R-:W0:Y:S01]  /*0250*/  S2UR UR9, SR_CgaCtaId ;  /* 0x00000000000979c3 */ /* 0x000e220000008800 */
[----:B------:R-:W-:Y:S01]  /*0260*/  UMOV UR4, 0x400 ;  /* 0x0000040000047882 */ /* 0x000fe20000000000 */
[----:B------:R-:W-:Y:S01]  /*0270*/  UMOV UR5, 0x1 ;  /* 0x0000000100057882 */ /* 0x000fe20000000000 */
[----:B------:R-:W-:Y:S01]  /*0280*/  UMOV UR6, 0x4 ;  /* 0x0000000400067882 */ /* 0x000fe20000000000 */
[----:B------:R-:W-:Y:S01]  /*0290*/  ELECT P0, URZ, PT ;  /* 0x00000000003f782f */ /* 0x000fe20003800000 */
[----:B------:R-:W-:-:S04]  /*02a0*/  UIADD3 UR6, -UR6, 0x100000, URZ ;  /* 0x0010000006067890 */ /* 0x000fc8000fffe13f */
[----:B------:R-:W-:Y:S02]  /*02b0*/  USHF.L.U32 UR7, UR6, 0xb, URZ ;  /* 0x0000000b06077899 */ /* 0x000fe4000800063f */
[----:B------:R-:W-:Y:S02]  /*02c0*/  USHF.L.U32 UR6, UR6, 0x1, URZ ;  /* 0x0000000106067899 */ /* 0x000fe4000800063f */
[----:B0-----:R-:W-:Y:S02]  /*02d0*/  ULEA UR9, UR9, UR4, 0x18 ;  /* 0x0000000409097291 */ /* 0x001fe4000f8ec03f */
[----:B------:R-:W-:-:S04]  /*02e0*/  UIADD3 UR4, -UR5, 0x100000, URZ ;  /* 0x0010000005047890 */ /* 0x000fc8000fffe13f */
[----:B------:R-:W-:Y:S02]  /*02f0*/  USHF.L.U32 UR5, UR4, 0xb, URZ ;  /* 0x0000000b04057899 */ /* 0x000fe4000800063f */
[----:B------:R-:W-:Y:S01]  /*0300*/  USHF.L.U32 UR4, UR4, 0x1, URZ ;  /* 0x0000000104047899 */ /* 0x000fe2000800063f */
[----:B------:R-:W0:Y:S11]  /*0310*/  FENCE.VIEW.ASYNC.S ;  /* 0x00000000000073c6 */ /* 0x000e360000000000 */
[----:B0-----:R0:W1:Y:S01]  /*0320*/  SYNCS.EXCH.64 URZ, [UR9], UR4 ;  /* 0x00000004093f75b2 */ /* 0x0010620008000100 */
[----:B------:R0:W2:Y:S01]  /*0330*/  SYNCS.EXCH.64 URZ, [UR9+0x20], UR6 ;  /* 0x00002006093f75b2 */ /* 0x0000a20008000100 */
[----:B------:R0:W3:Y:S01]  /*0340*/  SYNCS.EXCH.64 URZ, [UR9+0x8], UR4 ;  /* 0x00000804093f75b2 */ /* 0x0000e20008000100 */
[----:B------:R0:W4:Y:S01]  /*0350*/  SYNCS.EXCH.64 URZ, [UR9+0x28], UR6 ;  /* 0x00002806093f75b2 */ /* 0x0001220008000100 */
[----:B------:R0:W0:Y:S01]  /*0360*/  SYNCS.EXCH.64 URZ, [UR9+0x10], UR4 ;  /* 0x00001004093f75b2 */ /* 0x0000220008000100 */
[----:B------:R0:W0:Y:S01]  /*0370*/  SYNCS.EXCH.64 URZ, [UR9+0x30], UR6 ;  /* 0x00003006093f75b2 */ /* 0x0000220008000100 */
[----:B------:R0:W0:Y:S01]  /*0380*/  SYNCS.EXCH.64 URZ, [UR9+0x18], UR4 ;  /* 0x00001804093f75b2 */ /* 0x0000220008000100 */
[----:B------:R0:W0:Y:S01]  /*0390*/  SYNCS.EXCH.64 URZ, [UR9+0x38], UR6 ;  /* 0x00003806093f75b2 */ /* 0x0000220008000100 */
[----:B------:R-:W-:Y:S01]  /*03a0*/  NOP ;  /* 0x0000000000007918 */ /* 0x000fe20000000000 */
.L_x_2:
[----:B------:R-:W-:Y:S01]  /*03b0*/  SHF.R.S32.HI R4, RZ, 0x1f, R5 ;  /* 0x0000001fff047819 */ /* 0x000fe20000011405 */
[----:B------:R-:W5:Y:S01]  /*03c0*/  SHFL.IDX PT, R0, R0, RZ, 0x1f ;  /* 0x00001fff00007589 */ /* 0x000f6200000e0000 */
[----:B------:R-:W-:Y:S01]  /*03d0*/  ELECT P0, URZ, PT ;  /* 0x00000000003f782f */ /* 0x000fe20003800000 */
[----:B0-----:R-:W0:Y:S01]  /*03e0*/  S2UR UR9, SR_CTAID.X ;  /* 0x00000000000979c3 */ /* 0x001e220000002500 */
[----:B------:R-:W-:Y:S01]  /*03f0*/  LEA.HI R4, R4, R5, RZ, 0x7 ;  /* 0x0000000504047211 */ /* 0x000fe200078f38ff */
[----:B------:R-:W1:Y:S01]  /*0400*/  S2R R2, SR_CTAID.Y ;  /* 0x0000000000027919 */ /* 0x000e620000002600 */
[----:B------:R-:W-:Y:S01]  /*0410*/  SHF.R.S32.HI R6, RZ, 0x1f, R3 ;  /* 0x0000001fff067819 */ /* 0x000fe20000011403 */
[----:B------:R-:W-:Y:S01]  /*0420*/  ULDC UR4, c[0x0][0x154] ;  /* 0x0000550000047ab9 */ /* 0x000fe20000000800 */
[----:B------:R-:W-:Y:S01]  /*0430*/  LOP3.LUT R4, R4, 0xffffff80, RZ, 0xc0, !PT ;  /* 0xffffff8004047812 */ /* 0x000fe200078ec0ff */
[----:B------:R-:W-:Y:S01]  /*0440*/  NOP ;  /* 0x0000000000007918 */ /* 0x000fe20000000000 */
[----:B------:R-:W-:Y:S01]  /*0450*/  LEA.HI R6, R6, R3, RZ, 0x2 ;  /* 0x0000000306067211 */ /* 0x000fe200078f10ff */
[----:B------:R-:W2:Y:S01]  /*0460*/  LDC R13, c[0x0][0x148] ;  /* 0x00005200ff0d7b82 */ /* 0x000ea20000000800 */
[----:B------:R-:W-:Y:S01]  /*0470*/  NOP ;  /* 0x0000000000007918 */ /* 0x000fe20000000000 */
[----:B------:R-:W-:Y:S01]  /*0480*/  IMAD.IADD R4, R5, 0x1, -R4 ;  /* 0x0000000105047824 */ /* 0x000fe200078e0a04 */
[----:B------:R-:W-:-:S04]  /*0490*/  LOP3.LUT R6, R6, 0x3ffffffc, RZ, 0xc0, !PT ;  /* 0x3ffffffc06067812 */ /* 0x000fc800078ec0ff */
[----:B------:R-:W-:Y:S01]  /*04a0*/  SHF.R.S32.HI R5, RZ, 0x1f, R4 ;  /* 0x0000001fff057819 */ /* 0x000fe20000011404 */
[----:B------:R-:W-:Y:S01]  /*04b0*/  IMAD.IADD R6, R3, 0x1, -R6 ;  /* 0x0000000103067824 */ /* 0x000fe200078e0a06 */
[----:B------:R-:W3:Y:S02]  /*04c0*/  LDC R8, c[0x0][0x144] ;  /* 0x00005100ff087b82 */ /* 0x000ee40000000800 */
[----:B------:R-:W-:Y:S02]  /*04d0*/  LEA.HI R5, R5, R4, RZ, 0x3 ;  /* 0x0000000405057211 */ /* 0x000fe400078f18ff */
[----:B-----5:R-:W-:Y:S02]  /*04e0*/  ISETP.NE.OR P0, PT, R0, RZ, !P0 ;  /* 0x000000ff0000720c */ /* 0x020fe40004705670 */
[--C-:B------:R-:W-:Y:S02]  /*04f0*/  SHF.R.S32.HI R0, RZ, 0x3, R5.reuse ;  /* 0x00000003ff007819 */ /* 0x100fe40000011405 */
[----:B------:R-:W-:-:S04]  /*0500*/  SHF.R.S32.HI R5, RZ, 0x1f, R5 ;  /* 0x0000001fff057819 */ /* 0x000fc80000011405 */
[----:B------:R-:W-:-:S04]  /*0510*/  LEA.HI R5, R5, R0, RZ, 0x2 ;  /* 0x0000000005057211 */ /* 0x000fc800078f10ff */
[----:B------:R-:W-:Y:S01]  /*0520*/  LOP3.LUT R5, R5, 0xfffffffc, RZ, 0xc0, !PT ;  /* 0xfffffffc05057812 */ /* 0x000fe200078ec0ff */
[----:B------:R-:W-:Y:S01]  /*0530*/  VOTEU.ALL UP0, P0 ;  /* 0x00000000003f7886 */ /* 0x000fe20000000000 */
[----:B-1----:R-:W-:Y:S01]  /*0540*/  I2FP.F32.U32 R7, R2 ;  /* 0x0000000200077245 */ /* 0x002fe20000201000 */
[----:B------:R-:W-:Y:S02]  /*0550*/  VOTEU.ALL UP1, P0 ;  /* 0x00000000003f7886 */ /* 0x000fe40000020000 */
[----:B------:R-:W-:Y:S01]  /*0560*/  IMAD.IADD R5, R0, 0x1, -R5 ;  /* 0x0000000100057824 */ /* 0x000fe200078e0a05 */
[----:B------:R-:W1:Y:S01]  /*0570*/  @!UP0 S2UR UR7, SR_CgaCtaId ;  /* 0x00000000000789c3 */ /* 0x000e620000008800 */
[----:B0-----:R-:W-:Y:S01]  /*0580*/  I2FP.F32.U32 R0, UR9 ;  /* 0x0000000900007c45 */ /* 0x001fe20008201000 */
[----:B------:R-:W-:Y:S01]  /*0590*/  FMUL R9, R7, UR4 ;  /* 0x0000000407097c20 */ /* 0x000fe20008400000 */
[----:B------:R-:W-:Y:S01]  /*05a0*/  IMAD R5, R6, 0x4, R5 ;  /* 0x0000000406057824 */ /* 0x000fe200078e0205 */
[----:B------:R-:W-:Y:S01]  /*05b0*/  ULDC UR4, c[0x0][0x150] ;  /* 0x0000540000047ab9 */ /* 0x000fe20000000800 */
[----:B------:R-:W-:Y:S01]  /*05c0*/  @!UP0 UMOV UR6, 0x400 ;  /* 0x0000040000068882 */ /* 0x000fe20000000000 */
[----:B------:R-:W-:Y:S01]  /*05d0*/  FMUL R7, R0, UR4 ;  /* 0x0000000400077c20 */ /* 0x000fe20008400000 */
[----:B------:R-:W-:Y:S01]  /*05e0*/  IMAD.SHL.U32 R0, R5, 0x4, RZ ;  /* 0x0000000405007824 */ /* 0x000fe200078e00ff */
[----:B------:R-:W0:Y:S01]  /*05f0*/  LDC R6, c[0x0][0x140] ;  /* 0x00005000ff067b82 */ /* 0x000e220000000800 */
[----:B------:R-:W5:Y:S01]  /*0600*/  F2I.U32.TRUNC.NTZ R9, R9 ;  /* 0x0000000900097305 */ /* 0x000f62000020f000 */
[----:B------:R-:W-:-:S02]  /*0610*/  UMOV UR4, 0x20 ;  /* 0x0000002000047882 */ /* 0x000fc40000000000 */
[----:B------:R-:W-:Y:S01]  /*0620*/  LOP3.LUT R11, R5, 0xc, R0, 0x78, !PT ;  /* 0x0000000c050b7812 */ /* 0x000fe200078e7800 */
[----:B------:R-:W-:-:S04]  /*0630*/  @!UP0 UIADD3 UR4, -UR4, 0x100000, URZ ;  /* 0x0010000004048890 */ /* 0x000fc8000fffe13f */
[----:B------:R-:W-:Y:S02]  /*0640*/  @!UP0 USHF.L.U32 UR5, UR4, 0xb, URZ ;  /* 0x0000000b04058899 */ /* 0x000fe4000800063f */
[----:B------:R-:W-:Y:S01]  /*0650*/  @!UP0 USHF.L.U32 UR4, UR4, 0x1, URZ ;  /* 0x0000000104048899 */ /* 0x000fe2000800063f */
[----:B------:R-:W4:Y:S01]  /*0660*/  F2I.U32.TRUNC.NTZ R7, R7 ;  /* 0x0000000700077305 */ /* 0x000f22000020f000 */
[----:B------:R0:W-:Y:S01]  /*0670*/  STL [R1+0x450], R11 ;  /* 0x0004500b01007387 */ /* 0x0001e20000100800 */
[----:B-----5:R-:W-:Y:S01]  /*0680*/  IMAD.MOV R14, RZ, RZ, -R9 ;  /* 0x000000ffff0e7224 */ /* 0x020fe200078e0a09 */
[----:B-1----:R-:W-:Y:S01]  /*0690*/  @!UP0 ULEA UR6, UR7, UR6, 0x18 ;  /* 0x0000000607068291 */ /* 0x002fe2000f8ec03f */
[----:B------:R-:W-:Y:S02]  /*06a0*/  VOTEU.ALL UP0, P0 ;  /* 0x00000000003f7886 */ /* 0x000fe40000000000 */
[----:B--2---:R-:W-:Y:S01]  /*06b0*/  IMAD R0, R13, R14, R2 ;  /* 0x0000000e0d007224 */ /* 0x004fe200078e0202 */
[----:B------:R-:W-:-:S02]  /*06c0*/  LOP3.LUT P0, RZ, R4, 0x7, RZ, 0xc0, !PT ;  /* 0x0000000704ff7812 */ /* 0x000fc4000780c0ff */
[----:B0-----:R-:W-:Y:S01]  /*06d0*/  ISETP.EQ.U32.AND P3, PT, R6, 0x1, PT ;  /* 0x000000010600780c */ /* 0x001fe20003f62070 */
[----:B----4-:R-:W-:Y:S01]  /*06e0*/  IMAD.MOV R7, RZ, RZ, -R7 ;  /* 0x000000ffff077224 */ /* 0x010fe200078e0a07 */
[----:B------:R-:W-:Y:S02]  /*06f0*/  ISETP.NE.AND P1, PT, R0, R11, PT ;  /* 0x0000000b0000720c */ /* 0x000fe40003f25270 */
[----:B------:R-:W-:Y:S01]  /*0700*/  ISETP.LT.U32.AND P0, PT, R11, 0x2, !P0 ;  /* 0x000000020b00780c */ /* 0x000fe20004701070 */
[----:B---3--:R-:W-:Y:S01]  /*0710*/  IMAD R10, R8, R7, UR9 ;  /* 0x00000009080a7e24 */ /* 0x008fe2000f8e0207 */
[----:B------:R-:W0:Y:S02]  /*0720*/  FENCE.VIEW.ASYNC.S ;  /* 0x00000000000073c6 */ /* 0x000e240000000000 */
[----:B0-----:R0:W1:Y:S02]  /*0730*/  @!UP0 SYNCS.EXCH.64 URZ, [UR6+0x50], UR4 ;  /* 0x00005004063f85b2 */ /* 0x0010640008000100 */
[----:B------:R-:W-:-:S04]  /*0740*/  ISETP.EQ.OR P1, PT, R10, RZ, !P1 ;  /* 0x000000ff0a00720c */ /* 0x000fc80004f22670 */
[----:B------:R-:W-:Y:S01]  /*0750*/  PLOP3.LUT P0, PT, P0, P1, PT, 0x80, 0x0 ;  /* 0x000000000000781c */ /* 0x000fe20000703070 */
[----:B------:R0:W2:Y:S01]  /*0760*/  @!UP1 SYNCS.EXCH.64 URZ, [UR6+0x58], UR4 ;  /* 0x00005804063f95b2 */ /* 0x0000a20008000100 */
[----:B------:R-:W-:Y:S01]  /*0770*/  NOP ;  /* 0x0000000000007918 */ /* 0x000fe20000000000 */
[----:B------:R-:W-:Y:S10]  /*0780*/  @!P3 BRA `(.L_x_3) ;  /* 0x000000000008b947 */ /* 0x000ff40003800000 */
[----:B-12---:R-:W-:Y:S01]  /*0790*/  UCGABAR_ARV ;  /* 0x00000000000079c7 */ /* 0x006fe20008000000 */
[----:B------:R-:W-:Y:S05]  /*07a0*/  BRA `(.L_x_4) ;  /* 0x0000000000047947 */ /* 0x000fea0003800000 */
.L_x_3:
[----:B-12---:R-:W-:Y:S01]  /*07b0*/  NOP ;  /* 0x0000000000007918 */ /* 0x006fe20000000000 */
.L_x_4:
[----:B------:R-:W1:Y:S01]  /*07c0*/  LDC R0, c[0x0][0x65c] ;  /* 0x00019700ff007b82 */ /* 0x000e620000000800 */
[----:B------:R-:W-:Y:S02]  /*07d0*/  IMAD.U32 R4, RZ, RZ, UR9 ;  /* 0x00000009ff047e24 */ /* 0x000fe4000f8e00ff */
[----:B------:R-:W-:Y:S01]  /*07e0*/  IMAD.MOV.U32 R5, RZ, RZ, RZ ;  /* 0x000000ffff057224 */ /* 0x000fe200078e00ff */
[----:B-1----:R-:W-:-:S13]  /*07f0*/  ISETP.NE.AND P4, PT, R0, 0x1, PT ;  /* 0x000000010000780c */ /* 0x002fda0003f85270 */
[----:B------:R-:W1:Y:S01]  /*0800*/  @P4 LDC R7, c[0x0][0x10] ;  /* 0x00000400ff074b82 */ /* 0x000e620000000800 */
[----:B------:R-:W-:Y:S02]  /*0810*/  @P4 IMAD.MOV.U32 R3, RZ, RZ, RZ ;  /* 0x000000ffff034224 */ /* 0x000fe400078e00ff */
[----:B------:R-:W-:-:S05]  /*0820*/  @P4 IMAD.MOV.U32 R11, RZ, RZ, RZ ;  /* 0x000000ffff0b4224 */ /* 0x000fca00078e00ff */
[----:B------:R-:W2:Y:S01]  /*0830*/  @!P4 LDC R9, c[0x0][0xc] ;  /* 0x00000300ff09cb82 */ /* 0x000ea20000000800 */
[----:B-1----:R-:W-:-:S04]  /*0840*/  @P4 IMAD.WIDE.U32 R6, R7, UR9, R2 ;  /* 0x0000000907064c25 */ /* 0x002fc8000f8e0002 */
[----:B------:R-:W-:Y:S02]  /*0850*/  @P4 IMAD.MOV.U32 R8, RZ, RZ, R6 ;  /* 0x000000ffff084224 */ /* 0x000fe400078e0006 */
[----:B------:R-:W-:Y:S02]  /*0860*/  @P4 IMAD.IADD R15, R7, 0x1, R11 ;  /* 0x00000001070f4824 */ /* 0x000fe400078e020b */
[----:B--2---:R-:W-:-:S04]  /*0870*/  @!P4 IMAD.WIDE.U32 R4, R2, R9, R4 ;  /* 0x000000090204c225 */ /* 0x004fc800078e0004 */
[----:B------:R-:W-:Y:S02]  /*0880*/  @!P4 IMAD.MOV.U32 R8, RZ, RZ, R4 ;  /* 0x000000ffff08c224 */ /* 0x000fe400078e0004 */
[----:B------:R-:W-:-:S03]  /*0890*/  @!P4 IMAD.MOV.U32 R15, RZ, RZ, R5 ;  /* 0x000000ffff0fc224 */ /* 0x000fc600078e0005 */
[----:B------:R1:W-:Y:S04]  /*08a0*/  STL [R1+0x458], R8 ;  /* 0x0004580801007387 */ /* 0x0003e80000100800 */
[----:B------:R1:W-:Y:S01]  /*08b0*/  STL [R1+0x454], R15 ;  /* 0x0004540f01007387 */ /* 0x0003e20000100800 */
[----:B------:R-:W-:Y:S05]  /*08c0*/  @!P3 BRA `(.L_x_5) ;  /* 0x00000000000cb947 */ /* 0x000fea0003800000 */
[----:B------:R-:W-:Y:S01]  /*08d0*/  UCGABAR_WAIT ;  /* 0x0000000000007dc7 */ /* 0x000fe20008000000 */
[----:B------:R-:W-:Y:S01]  /*08e0*/  CCTL.IVALL ;  /* 0x00000000ff00798f */ /* 0x000fe20002000000 */
[----:B------:R-:W-:Y:S05]  /*08f0*/  BRA `(.L_x_6) ;  /* 0x0000000000047947 */ /* 0x000fea0003800000 */
.L_x_5:
[----:B------:R-:W-:Y:S06]  /*0900*/  BAR.SYNC.DEFER_BLOCKING 0x0 ;  /* 0x0000000000007b1d */ /* 0x000fec0000010000 */
.L_x_6:
[----:B------:R-:W-:Y:S05]  /*0910*/  @!P2 BRA `(.L_x_7) ;  /* 0x0000027800f4a947 */ /* 0x000fea0003800000 */
[----:B------:R-:W-:-:S06]  /*0920*/  UISETP.GT.U32.AND UP0, UPT, UR10, 0x1, UPT ;  /* 0x000000010a00788c */ /* 0x000fcc000bf04070 */
[----:B------:R-:W-:-:S13]  /*0930*/  PLOP3.LUT P1, PT, PT, PT, UP0, 0x80, 0x0 ;  /* 0x000000000000781c */ /* 0x000fda0003f2f008 */
[----:B0-----:R-:W-:Y:S05]  /*0940*/  @P1 EXIT ;  /* 0x000000000000194d */ /* 0x001fea0003800000 */
[----:B------:R-:W-:Y:S01]  /*0950*/  IMAD.MOV.U32 R5, RZ, RZ, -0x1 ;  /* 0xffffffffff057424 */ /* 0x000fe200078e00ff */
[----:B------:R-:W-:Y:S01]  /*0960*/  ULDC.64 UR4, c[0x0][0x650] ;  /* 0x0001940000047ab9 */ /* 0x000fe20000000a00 */
[----:B------:R-:W-:Y:S01]  /*0970*/  IMAD.MOV.U32 R4, RZ, RZ, -0x1 ;  /* 0xffffffffff047424 */ /* 0x000fe200078e00ff */
[----:B------:R-:W-:Y:S01]  /*0980*/  ISETP.GE.U32.AND P1, PT, R8, UR4, PT ;  /* 0x0000000408007c0c */ /* 0x000fe2000bf26070 */
[----:B------:R-:W-:Y:S01]  /*0990*/  UMOV UR9, 0xffffffff ;  /* 0xffffffff00097882 */ /* 0x000fe20000000000 */
[----:B------:R0:W-:Y:S01]  /*09a0*/  STL [R1+0x460], R5 ;  /* 0x0004600501007387 */ /* 0x0001e20000100800 */
[----:B------:R-:W-:Y:S02]  /*09b0*/  PRMT R0, RZ, 0x7610, R0 ;  /* 0x00007610ff007816 */ /* 0x000fe40000000000 */
[----:B------:R-:W-:Y:S01]  /*09c0*/  ISETP.GE.U32.AND.EX P1, PT, R15, UR5, PT, P1 ;  /* 0x000000050f007c0c */ /* 0x000fe2000bf26110 */
[----:B------:R0:W-:-:S12]  /*09d0*/  STL [R1+0x45c], R4 ;  /* 0x00045c0401007387 */ /* 0x0001d80000100800 */
[----:B0-----:R-:W-:Y:S05]  /*09e0*/  @P1 BRA `(.L_x_8) ;  /* 0x00000004003c1947 */ /* 0x001fea0003800000 */
[----:B------:R-:W-:Y:S01]  /*09f0*/  ULDC.64 UR14, c[0x0][0x628] ;  /* 0x00018a00000e7ab9 */ /* 0x000fe20000000a00 */
[----:B------:R-:W0:Y:S01]  /*0a00*/  LDC.64 R6, c[0x0][0x620] ;  /* 0x00018800ff067b82 */ /* 0x000e220000000a00 */
[----:B------:R-:W-:Y:S01]  /*0a10*/  ISETP.NE.U32.AND P1, PT, RZ, UR14, PT ;  /* 0x0000000eff007c0c */ /* 0x000fe2000bf25070 */
[----:B------:R-:W-:Y:S01]  /*0a20*/  ULDC UR11, c[0x0][0x630] ;  /* 0x00018c00000b7ab9 */ /* 0x000fe20000000800 */
[----:B------:R-:W-:Y:S02]  /*0a30*/  R2UR UR4, R8 ;  /* 0x00000000080472ca */ /* 0x000fe400000e0000 */
[----:B------:R-:W-:Y:S02]  /*0a40*/  ISETP.NE.AND.EX P1, PT, RZ, UR15, PT, P1 ;  /* 0x0000000fff007c0c */ /* 0x000fe4000bf25310 */
[----:B------:R-:W-:-:S11]  /*0a50*/  R2UR UR5, R15 ;  /* 0x000000000f0572ca */ /* 0x000fd600000e0000 */
[----:B------:R-:W-:Y:S05]  /*0a60*/  @!P1 BRA `(.L_x_9) ;  /* 0x0000000000309947 */ /* 0x000fea0003800000 */
[----:B------:R-:W-:Y:S01]  /*0a70*/  R2UR UR4, R8 ;  /* 0x00000000080472ca */ /* 0x000fe200000e0000 */
[----:B------:R-:W-:Y:S01]  /*0a80*/  ULDC UR8, c[0x0][0x634] ;  /* 0x00018d0000087ab9 */ /* 0x000fe20000000800 */
[----:B------:R-:W-:-:S11]  /*0a90*/  R2UR UR10, R15 ;  /* 0x000000000f0a72ca */ /* 0x000fd600000e0000 */
[----:B------:R-:W-:-:S04]  /*0aa0*/  UIADD3 UR8, UP0, UR4, UR8, URZ ;  /* 0x0000000804087290 */ /* 0x000fc8000ff1e03f */
[----:B------:R-:W-:-:S04]  /*0ab0*/  UIADD3.X UR10, URZ, UR10, URZ, UP0, !UPT ;  /* 0x0000000a3f0a7290 */ /* 0x000fc800087fe43f */
[----:B------:R-:W-:-:S04]  /*0ac0*/  UIMAD.WIDE.U32 UR4, UR10, UR14, URZ ;  /* 0x0000000e0a0472a5 */ /* 0x000fc8000f8e003f */
[----:B------:R-:W-:Y:S02]  /*0ad0*/  UIMAD.WIDE.U32 UR6, UP0, UR8, UR15, UR4 ;  /* 0x0000000f080672a5 */ /* 0x000fe4000f800004 */
[----:B------:R-:W-:Y:S02]  /*0ae0*/  UIMAD.WIDE.U32 UR4, UR8, UR14, URZ ;  /* 0x0000000e080472a5 */ /* 0x000fe4000f8e003f */
[----:B------:R-:W-:Y:S02]  /*0af0*/  UIADD3.X UR9, URZ, URZ, URZ, UP0, !UPT ;  /* 0x0000003f3f097290 */ /* 0x000fe400087fe43f */
[----:B------:R-:W-:Y:S01]  /*0b00*/  UIADD3 URZ, UP0, UR5, UR6, URZ ;  /* 0x00000006053f7290 */ /* 0x000fe2000ff1e03f */
[----:B------:R-:W-:-:S03]  /*0b10*/  UMOV UR8, UR7 ;  /* 0x0000000700087c82 */ /* 0x000fc60008000000 */
[----:B------:R-:W-:-:S12]  /*0b20*/  UIMAD.WIDE.U32.X UR4, UR10, UR15, UR8, UP0 ;  /* 0x0000000f0a0472a5 */ /* 0x000fd800080e0408 */
.L_x_9:
[----:B------:R-:W-:Y:S01]  /*0b30*/  USHF.R.U64 UR9, UR4, UR11, UR5 ;  /* 0x0000000b04097299 */ /* 0x000fe20008001205 */
[----:B------:R-:W2:Y:S01]  /*0b40*/  LDC.64 R22, c[0x0][0x640] ;  /* 0x00019000ff167b82 */ /* 0x000ea20000000a00 */
[----:B------:R-:W-:Y:S01]  /*0b50*/  USHF.R.U32.HI UR4, URZ, UR11, UR5 ;  /* 0x0000000b3f047299 */ /* 0x000fe20008011605 */
[----:B------:R-:W-:Y:S02]  /*0b60*/  IMAD.MOV.U32 R4, RZ, RZ, R8 ;  /* 0x000000ffff047224 */ /* 0x000fe400078e0008 */
[----:B------:R-:W-:Y:S01]  /*0b70*/  IMAD R21, R13, R14, R2 ;  /* 0x0000000e0d157224 */ /* 0x000fe200078e0202 */
[----:B------:R-:W-:Y:S01]  /*0b80*/  IADD3 R3, P1, RZ, -UR9, RZ ;  /* 0x80000009ff037c10 */ /* 0x000fe2000ff3e0ff */
[----:B------:R-:W-:Y:S02]  /*0b90*/  IMAD.MOV.U32 R13, RZ, RZ, 0x1 ;  /* 0x00000001ff0d7424 */ /* 0x000fe400078e00ff */
[----:B------:R-:W1:Y:S02]  /*0ba0*/  LDC R12, c[0x0][0x618] ;  /* 0x00018600ff0c7b82 */ /* 0x000e640000000800 */
[----:B------:R-:W-:-:S04]  /*0bb0*/  IMAD.X R5, RZ, RZ, ~UR4, P1 ;  /* 0x80000004ff057e24 */ /* 0x000fc800088e06ff */
[-C--:B0-----:R-:W-:Y:S02]  /*0bc0*/  IMAD R0, R5, R6.reuse, RZ ;  /* 0x0000000605007224 */ /* 0x081fe400078e02ff */
[----:B------:R-:W0:Y:S01]  /*0bd0*/  LDC R16, c[0x0][0x608] ;  /* 0x00018200ff107b82 */ /* 0x000e220000000800 */
[----:B------:R-:W-:Y:S02]  /*0be0*/  IMAD.MOV.U32 R5, RZ, RZ, R15 ;  /* 0x000000ffff057224 */ /* 0x000fe400078e000f */
[----:B------:R-:W-:-:S05]  /*0bf0*/  IMAD.WIDE.U32 R4, R3, R6, R4 ;  /* 0x0000000603047225 */ /* 0x000fca00078e0004 */
[----:B------:R-:W3:Y:S01]  /*0c00*/  LDC R20, c[0x0][0x658] ;  /* 0x00019600ff147b82 */ /* 0x000ee20000000800 */
[----:B------:R-:W-:Y:S01]  /*0c10*/  IMAD R3, R3, R7, R0 ;  /* 0x0000000703037224 */ /* 0x000fe200078e0200 */
[----:B--2---:R-:W-:-:S03]  /*0c20*/  ISETP.NE.U32.AND P1, PT, R22, RZ, PT ;  /* 0x000000ff1600720c */ /* 0x004fc60003f25070 */
[----:B------:R-:W-:Y:S01]  /*0c30*/  IMAD.IADD R3, R5, 0x1, R3 ;  /* 0x0000000105037824 */ /* 0x000fe200078e0203 */
[----:B------:R-:W-:Y:S01]  /*0c40*/  ISETP.NE.AND.EX P1, PT, R23, RZ, PT, P1 ;  /* 0x000000ff1700720c */ /* 0x000fe20003f25310 */
[----:B------:R-:W-:Y:S01]  /*0c50*/  IMAD.MOV.U32 R5, RZ, RZ, -0x1 ;  /* 0xffffffffff057424 */ /* 0x000fe200078e00ff */
[----:B------:R-:W2:Y:S02]  /*0c60*/  LDC R18, c[0x0][0x600] ;  /* 0x00018000ff127b82 */ /* 0x000ea40000000800 */
[-CC-:B-1----:R-:W-:Y:S02]  /*0c70*/  SHF.R.U64 R8, R4, R12.reuse, R3.reuse ;  /* 0x0000000c04087219 */ /* 0x182fe40000001203 */
[----:B------:R-:W-:-:S04]  /*0c80*/  SHF.R.U32.HI R3, RZ, R12, R3 ;  /* 0x0000000cff037219 */ /* 0x000fc80000011603 */
[----:B------:R-:W1:Y:S01]  /*0c90*/  LDC R11, c[0x0][0x648] ;  /* 0x00019200ff0b7b82 */ /* 0x000e620000000800 */
[-CC-:B0-----:R-:W-:Y:S02]  /*0ca0*/  SHF.R.U64 R19, R8, R16.reuse, R3.reuse ;  /* 0x0000001008137219 */ /* 0x181fe40000001203 */
[----:B------:R-:W-:-:S05]  /*0cb0*/  SHF.R.U32.HI R3, RZ, R16, R3 ;  /* 0x00000010ff037219 */ /* 0x000fca0000011603 */
[----:B------:R-:W0:Y:S01]  /*0cc0*/  LDC R15, c[0x0][0x638] ;  /* 0x00018e00ff0f7b82 */ /* 0x000e220000000800 */
[-CC-:B---3--:R-:W-:Y:S02]  /*0cd0*/  SHF.R.U64 R12, R19, R20.reuse, R3.reuse ;  /* 0x00000014130c7219 */ /* 0x188fe40000001203 */
[-C--:B------:R-:W-:Y:S02]  /*0ce0*/  SHF.L.U32 R0, R5, R20.reuse, RZ ;  /* 0x0000001405007219 */ /* 0x080fe400000006ff */
[----:B------:R-:W-:Y:S01]  /*0cf0*/  SHF.R.U32.HI R3, RZ, R20, R3 ;  /* 0x00000014ff037219 */ /* 0x000fe20000011603 */
[----:B------:R-:W-:Y:S01]  /*0d00*/  IMAD.MOV.U32 R2, RZ, RZ, R12 ;  /* 0x000000ffff027224 */ /* 0x000fe200078e000c */
[----:B------:R-:W-:Y:S01]  /*0d10*/  LOP3.LUT R0, RZ, R0, RZ, 0x33, !PT ;  /* 0x00000000ff007212 */ /* 0x000fe200078e33ff */
[----:B------:R-:W3:Y:S01]  /*0d20*/  LDC R17, c[0x0][0x610] ;  /* 0x00018400ff117b82 */ /* 0x000ee20000000800 */
[----:B------:R-:W-:Y:S05]  /*0d30*/  @!P1 BRA `(.L_x_10) ;  /* 0x0000000000289947 */ /* 0x000fea0003800000 */
[----:B------:R-:W4:Y:S02]  /*0d40*/  LDC R7, c[0x0][0x64c] ;  /* 0x00019300ff077b82 */ /* 0x000f240000000800 */
[----:B----4-:R-:W-:-:S05]  /*0d50*/  IADD3 R7, P1, R12, R7, RZ ;  /* 0x000000070c077210 */ /* 0x010fca0007f3e0ff */
[----:B------:R-:W-:-:S04]  /*0d60*/  IMAD.X R9, RZ, RZ, R3, P1 ;  /* 0x000000ffff097224 */ /* 0x000fc800008e0603 */
[----:B------:R-:W-:-:S04]  /*0d70*/  IMAD.WIDE.U32 R2, R9, R22, RZ ;  /* 0x0000001609027225 */ /* 0x000fc800078e00ff */
[----:B------:R-:W-:-:S04]  /*0d80*/  IMAD.WIDE.U32 R4, P1, R7, R23, R2 ;  /* 0x0000001707047225 */ /* 0x000fc80007820002 */
[----:B------:R-:W-:-:S04]  /*0d90*/  IMAD.WIDE.U32 R2, R7, R22, RZ ;  /* 0x0000001607027225 */ /* 0x000fc800078e00ff */
[----:B------:R-:W-:Y:S01]  /*0da0*/  IMAD.X R7, RZ, RZ, RZ, P1 ;  /* 0x000000ffff077224 */ /* 0x000fe200008e06ff */
[----:B------:R-:W-:Y:S01]  /*0db0*/  IADD3 RZ, P1, R3, R4, RZ ;  /* 0x0000000403ff7210 */ /* 0x000fe20007f3e0ff */
[----:B------:R-:W-:-:S04]  /*0dc0*/  IMAD.MOV.U32 R6, RZ, RZ, R5 ;  /* 0x000000ffff067224 */ /* 0x000fc800078e0005 */
[----:B------:R-:W-:-:S08]  /*0dd0*/  IMAD.WIDE.U32.X R2, R9, R23, R6, P1 ;  /* 0x0000001709027225 */ /* 0x000fd000008e0406 */
.L_x_10:
[----:B-1----:R-:W-:Y:S01]  /*0de0*/  SHF.R.U64 R4, R2, R11, R3 ;  /* 0x0000000b02047219 */ /* 0x002fe20000001203 */
[----:B--2---:R-:W-:Y:S01]  /*0df0*/  VIADD R5, R18, 0xffffffff ;  /* 0xffffffff12057836 */ /* 0x004fe20000000000 */
[----:B------:R-:W-:Y:S02]  /*0e00*/  SHF.L.U32 R2, R13, R20, RZ ;  /* 0x000000140d027219 */ /* 0x000fe400000006ff */
[----:B------:R-:W-:Y:S01]  /*0e10*/  LOP3.LUT R3, R19, R0, RZ, 0xc0, !PT ;  /* 0x0000000013037212 */ /* 0x000fe200078ec0ff */
[----:B------:R-:W-:Y:S01]  /*0e20*/  IMAD.MOV R6, RZ, RZ, -R4 ;  /* 0x000000ffff067224 */ /* 0x000fe200078e0a04 */
[----:B------:R-:W-:Y:S02]  /*0e30*/  SEL R0, R10, R21, !P4 ;  /* 0x000000150a007207 */ /* 0x000fe40006000000 */
[----:B------:R-:W-:Y:S01]  /*0e40*/  LOP3.LUT R5, R8, R5, RZ, 0xc0, !PT ;  /* 0x0000000508057212 */ /* 0x000fe200078ec0ff */
[----:B------:R-:W-:Y:S02]  /*0e50*/  IMAD R7, R2, R4, R3 ;  /* 0x0000000402077224 */ /* 0x000fe400078e0203 */
[----:B0-----:R-:W-:-:S02]  /*0e60*/  IMAD R3, R6, R15, R12 ;  /* 0x0000000f06037224 */ /* 0x001fc400078e020c */
[----:B---3--:R-:W-:Y:S02]  /*0e70*/  IMAD R2, R7, R17, R0 ;  /* 0x0000001107027224 */ /* 0x008fe400078e0200 */
[----:B------:R-:W-:Y:S02]  /*0e80*/  IMAD R3, R3, R18, R5 ;  /* 0x0000001203037224 */ /* 0x000fe400078e0205 */
[----:B------:R-:W-:-:S03]  /*0e90*/  IMAD.MOV.U32 R0, RZ, RZ, 0x1 ;  /* 0x00000001ff007424 */ /* 0x000fc600078e00ff */
[----:B------:R-:W-:Y:S02]  /*0ea0*/  SEL R4, R3, R2, !P4 ;  /* 0x0000000203047207 */ /* 0x000fe40006000000 */
[----:B------:R-:W-:-:S03]  /*0eb0*/  SEL R2, R2, R3, !P4 ;  /* 0x0000000302027207 */ /* 0x000fc60006000000 */
[----:B------:R0:W-:Y:S04]  /*0ec0*/  STL [R1+0x45c], R4 ;  /* 0x00045c0401007387 */ /* 0x0001e80000100800 */
[----:B------:R0:W-:Y:S02]  /*0ed0*/  STL [R1+0x460], R2 ;  /* 0x0004600201007387 */ /* 0x0001e40000100800 */
.L_x_8:
[----:B------:R-:W-:-:S08]  /*0ee0*/  NOP ;  /* 0x0000000000007918 */ /* 0x000fd00000000000 */
[----:B------:R-:W2:Y:S02]  /*0ef0*/  USETMAXREG.TRY_ALLOC.CTAPOOL UP0, 0xf0 ;  /* 0x000000f0000079c8 */ /* 0x000ea40008000600 */
[----:B--2---:R-:W-:-:S13]  /*0f00*/  PLOP3.LUT P1, PT, PT, PT, UP0, 0x80, 0x0 ;  /* 0x000000000000781c */ /* 0x004fda0003f2f008 */
[----:B------:R-:W-:Y:S05]  /*0f10*/  @!P1 BRA `(.L_x_8) ;  /* 0xfffffffc00f09947 */ /* 0x000fea000383ffff */
[----:B------:R-:W-:Y:S01]  /*0f20*/  ULDC.64 UR4, c[0x0][0x598] ;  /* 0x0001660000047ab9 */ /* 0x000fe20000000a00 */
[----:B------:R-:W-:Y:S01]  /*0f30*/  ULDC.64 UR14, c[0x0][0x208] ;  /* 0x00008200000e7ab9 */ /* 0x000fe20000000a00 */
[----:B------:R-:W-:-:S04]  /*0f40*/  ISETP.NE.U32.AND P1, PT, RZ, UR4, PT ;  /* 0x00000004ff007c0c */ /* 0x000fc8000bf25070 */
[----:B------:R-:W-:-:S13]  /*0f50*/  ISETP.NE.AND.EX P1, PT, RZ, UR5, PT, P1 ;  /* 0x00000005ff007c0c */ /* 0x000fda000bf25310 */
[----:B------:R-:W-:Y:S05]  /*0f60*/  @!P1 BRA `(.L_x_11) ;  /* 0x0000000000209947 */ /* 0x000fea0003800000 */
[----:B0-----:R-:W0:Y:S02]  /*0f70*/  LDC.64 R2, c[0x0][0x598] ;  /* 0x00016600ff027b82 */ /* 0x001e240000000a00 */
[----:B0-----:R-:W2:Y:S02]  /*0f80*/  LDG.E.64 R2, desc[UR14][R2.64] ;  /* 0x0000000e02027981 */ /* 0x001ea4000c1e1b00 */
[----:B--2---:R-:W-:-:S04]  /*0f90*/  ISETP.NE.U32.AND P1, PT, R2, RZ, PT ;  /* 0x000000ff0200720c */ /* 0x004fc80003f25070 */
[----:B------:R-:W-:-:S13]  /*0fa0*/  ISETP.NE.AND.EX P1, PT, R3, RZ, PT, P1 ;  /* 0x000000ff0300720c */ /* 0x000fda0003f25310 */
[----:B------:R-:W-:Y:S05]  /*0fb0*/  @!P1 BRA `(.L_x_11) ;  /* 0x00000000000c9947 */ /* 0x000fea0003800000 */
[----:B------:R-:W2:Y:S02]  /*0fc0*/  LD.E R2, desc[UR14][R2.64] ;  /* 0x0000000e02027980 */ /* 0x000ea4000c101900 */
[----:B--2---:R-:W-:Y:S01]  /*0fd0*/  R2UR UR20, R2 ;  /* 0x00000000021472ca */ /* 0x004fe200000e0000 */
[----:B------:R-:W-:-:S14]  /*0fe0*/  BRA `(.L_x_12) ;  /* 0x0000000000247947 */ /* 0x000fdc0003800000 */
.L_x_11:
[----:B------:R-:W-:Y:S02]  /*0ff0*/  ULDC.64 UR4, c[0x0][0x588] ;  /* 0x0001620000047ab9 */ /* 0x000fe40000000a00 */
[----:B------:R-:W-:-:S04]  /*1000*/  ISETP.NE.U32.AND P1, PT, RZ, UR4, PT ;  /* 0x00000004ff007c0c */ /* 0x000fc8000bf25070 */
[----:B------:R-:W-:-:S13]  /*1010*/  ISETP.NE.AND.EX P1, PT, RZ, UR5, PT, P1 ;  /* 0x00000005ff007c0c */ /* 0x000fda000bf25310 */
[----:B------:R-:W-:Y:S05]  /*1020*/  @!P1 BRA `(.L_x_13) ;  /* 0x0000000000109947 */ /* 0x000fea0003800000 */
[----:B0-----:R-:W0:Y:S02]  /*1030*/  LDC.64 R2, c[0x0][0x588] ;  /* 0x00016200ff027b82 */ /* 0x001e240000000a00 */
[----:B0-----:R-:W2:Y:S02]  /*1040*/  LDG.E R2, desc[UR14][R2.64] ;  /* 0x0000000e02027981 */ /* 0x001ea4000c1e1900 */
[----:B--2---:R-:W-:Y:S01]  /*1050*/  R2UR UR20, R2 ;  /* 0x00000000021472ca */ /* 0x004fe200000e0000 */
[----:B------:R-:W-:-:S14]  /*1060*/  BRA `(.L_x_12) ;  /* 0x0000000000047947 */ /* 0x000fdc0003800000 */
.L_x_13:
[----:B------:R-:W-:-:S05]  /*1070*/  ULDC UR20, c[0x0][0x580] ;  /* 0x0001600000147ab9 */ /* 0x000fca0000000800 */
.L_x_12:
[----:B------:R-:W-:Y:S02]  /*1080*/  ULDC.64 UR4, c[0x0][0x5a0] ;  /* 0x0001680000047ab9 */ /* 0x000fe40000000a00 */
        /* <DEDUP_REMOVED lines=11> */
.L_x_14:
        /* <DEDUP_REMOVED lines=8> */
.L_x_16:
[----:B------:R-:W-:-:S05]  /*11c0*/  ULDC UR21, c[0x0][0x584] ;  /* 0x0001610000157ab9 */ /* 0x000fca0000000800 */
.L_x_15:
[----:B------:R-:W-:-:S13]  /*11d0*/  LOP3.LUT P1, RZ, R0, 0xff, RZ, 0xc0, !PT ;  /* 0x000000ff00ff7812 */ /* 0x000fda000782c0ff */
[----:B------:R-:W-:Y:S05]  /*11e0*/  @!P1 EXIT ;  /* 0x000000000000994d */ /* 0x000fea0003800000 */
[----:B------:R-:W-:Y:S01]  /*11f0*/  ULDC UR4, c[0x0][0x28c] ;  /* 0x0000a30000047ab9 */ /* 0x000fe20000000800 */
[----:B------:R-:W-:Y:S02]  /*1200*/  ULOP3.LUT UR22, UR13, 0x1, URZ, 0xfc, !UPT ;  /* 0x000000010d167892 */ /* 0x000fe4000f8efc3f */
[----:B------:R-:W-:-:S04]  /*1210*/  UIADD3 UR4, UR4, 0x7f, URZ ;  /* 0x0000007f04047890 */ /* 0x000fc8000fffe03f */
[----:B------:R-:W-:-:S04]  /*1220*/  USHF.R.S32.HI UR5, URZ, 0x1f, UR4 ;  /* 0x0000001f3f057899 */ /* 0x000fc80008011404 */
[----:B------:R-:W-:-:S03]  /*1230*/  ULEA.HI UR5, UR5, UR4, URZ, 0x7 ;  /* 0x0000000405057291 */ /* 0x000fc6000f8f383f */
[----:B------:R-:W-:Y:S01]  /*1240*/  UMOV UR4, URZ ;  /* 0x0000003f00047c82 */ /* 0x000fe20008000000 */
[----:B------:R-:W-:-:S03]  /*1250*/  USHF.R.S32.HI UR10, URZ, 0x7, UR5 ;  /* 0x000000073f0a7899 */ /* 0x000fc60008011405 */
[----:B------:R-:W-:-:S09]  /*1260*/  UMOV UR5, URZ ;  /* 0x0000003f00057c82 */ /* 0x000fd20008000000 */
.L_x_553:
[----:B------:R-:W-:Y:S01]  /*1270*/  STL [R1+0x44c], RZ ;  /* 0x00044cff01007387 */ /* 0x000fe20000100800 */
[----:B--2---:R-:W2:Y:S01]  /*1280*/  S2UR UR18, SR_CgaCtaId ;  /* 0x00000000001279c3 */ /* 0x004ea20000008800 */
[----:B------:R-:W-:Y:S01]  /*1290*/  UMOV UR17, 0x400 ;  /* 0x0000040000117882 */ /* 0x000fe20000000000 */
[----:B------:R-:W-:Y:S01]  /*12a0*/  UMOV UR6, URZ ;  /* 0x0000003f00067c82 */ /* 0x000fe20008000000 */
[----:B------:R-:W-:Y:S01]  /*12b0*/  STL [R1+0x448], RZ ;  /* 0x000448ff01007387 */ /* 0x000fe20000100800 */
[----:B------:R-:W-:Y:S01]  /*12c0*/  UMOV UR7, URZ ;  /* 0x0000003f00077c82 */ /* 0x000fe20008000000 */
[----:B------:R-:W-:Y:S01]  /*12d0*/  UMOV UR8, URZ ;  /* 0x0000003f00087c82 */ /* 0x000fe20008000000 */
[----:B------:R-:W-:Y:S01]  /*12e0*/  UMOV UR23, UR5 ;  /* 0x0000000500177c82 */ /* 0x000fe20008000000 */
[----:B------:R-:W-:Y:S01]  /*12f0*/  STL [R1+0x444], RZ ;  /* 0x000444ff01007387 */ /* 0x000fe20000100800 */
[----:B0-----:R-:W0:Y:S01]  /*1300*/  LDC R2, c[0x0][0x28c] ;  /* 0x0000a300ff027b82 */ /* 0x001e220000000800 */
[----:B------:R-:W-:Y:S01]  /*1310*/  UMOV UR24, UR4 ;  /* 0x0000000400187c82 */ /* 0x000fe20008000000 */
[----:B------:R-:W-:Y:S01]  /*1320*/  CS2R R236, SRZ ;  /* 0x0000000000ec7805 */ /* 0x000fe2000001ff00 */
[----:B------:R-:W-:Y:S01]  /*1330*/  STL [R1+0x440], RZ ;  /* 0x000440ff01007387 */ /* 0x000fe20000100800 */
[----:B------:R-:W-:-:S02]  /*1340*/  CS2R R234, SRZ ;  /* 0x0000000000ea7805 */ /* 0x000fc4000001ff00 */
[----:B------:R-:W-:Y:S02]  /*1350*/  CS2R R232, SRZ ;  /* 0x0000000000e87805 */ /* 0x000fe4000001ff00 */
[----:B------:R-:W-:Y:S01]  /*1360*/  CS2R R230, SRZ ;  /* 0x0000000000e67805 */ /* 0x000fe2000001ff00 */
[----:B------:R-:W-:Y:S01]  /*1370*/  STL [R1+0x43c], RZ ;  /* 0x00043cff01007387 */ /* 0x000fe20000100800 */
[----:B------:R-:W-:Y:S02]  /*1380*/  CS2R R228, SRZ ;  /* 0x0000000000e47805 */ /* 0x000fe4000001ff00 */
[----:B------:R-:W-:Y:S02]  /*1390*/  CS2R R226, SRZ ;  /* 0x0000000000e27805 */ /* 0x000fe4000001ff00 */
        /* <DEDUP_REMOVED lines=14> */
[----:B0-----:R-:W-:Y:S02]  /*1480*/  ISETP.GE.AND P1, PT, R2, 0x1, PT ;  /* 0x000000010200780c */ /* 0x001fe40003f26270 */
        /* <DEDUP_REMOVED lines=41> */
[----:B-1----:R-:W-:Y:S01]  /*1720*/  CS2R R14, SRZ ;  /* 0x00000000000e7805 */ /* 0x002fe2000001ff00 */
        /* <DEDUP_REMOVED lines=93> */
[----:B------:R-:W-:-:S03]  /*1d00*/  CS2R R150, SRZ ;  /* 0x0000000000967805 */ /* 0x000fc6000001ff00 */
[----:B------:R-:W-:Y:S04]  /*1d10*/  STL [R1+0x3a0], RZ ;  /* 0x0003a0ff01007387 */ /* 0x000fe80000100800 */
        /* <DEDUP_REMOVED lines=104> */
[----:B------:R-:W-:Y:S04]  /*23a0*/  STL [R1], RZ ;  /* 0x000000ff01007387 */ /* 0x000fe80000100800 */
        /* <DEDUP_REMOVED lines=39> */
[----:B------:R-:W-:Y:S01]  /*2620*/  STL [R1+0xa0], RZ ;  /* 0x0000a0ff01007387 */ /* 0x000fe20000100800 */
[----:B------:R-:W0:Y:S03]  /*2630*/  S2R R0, SR_TID.X ;  /* 0x0000000000007919 */ /* 0x000e260000002100 */
        /* <DEDUP_REMOVED lines=8> */
[----:B0-----:R-:W-:-:S03]  /*26c0*/  LOP3.LUT R0, R0, 0x80, RZ, 0xc0, !PT ;  /* 0x0000008000007812 */ /* 0x001fc600078ec0ff */
[----:B------:R-:W-:Y:S01]  /*26d0*/  STL [R1+0xc4], RZ ;  /* 0x0000c4ff01007387 */ /* 0x000fe20000100800 */
[----:B------:R-:W-:-:S03]  /*26e0*/  SHF.R.U32.HI R0, RZ, 0x7, R0 ;  /* 0x00000007ff007819 */ /* 0x000fc60000011600 */
        /* <DEDUP_REMOVED lines=33> */
[----:B------:R-:W0:Y:S04]  /*2900*/  SHFL.IDX PT, R0, R0, RZ, 0x1f ;  /* 0x00001fff00007589 */ /* 0x000e2800000e0000 */
[----:B------:R1:W-:Y:S04]  /*2910*/  STL [R1+0x14c], RZ ;  /* 0x00014cff01007387 */ /* 0x0003e80000100800 */
[----:B------:R1:W-:Y:S04]  /*2920*/  STL [R1+0x150], RZ ;  /* 0x000150ff01007387 */ /* 0x0003e80000100800 */
[----:B------:R1:W-:Y:S04]  /*2930*/  STL [R1+0x154], RZ ;  /* 0x000154ff01007387 */ /* 0x0003e80000100800 */
[----:B------:R1:W-:Y:S04]  /*2940*/  STL [R1+0x158], RZ ;  /* 0x000158ff01007387 */ /* 0x0003e80000100800 */
[----:B------:R1:W-:Y:S04]  /*2950*/  STL [R1+0x15c], RZ ;  /* 0x00015cff01007387 */ /* 0x0003e80000100800 */
[----:B------:R1:W-:Y:S01]  /*2960*/  STL [R1+0x160], RZ ;  /* 0x000160ff01007387 */ /* 0x0003e20000100800 */
[----:B0-----:R-:W-:-:S03]  /*2970*/  R2UR UR11, R0 ;  /* 0x00000000000b72ca */ /* 0x001fc600000e0000 */
[----:B------:R1:W-:Y:S04]  /*2980*/  STL [R1+0x164], RZ ;  /* 0x000164ff01007387 */ /* 0x0003e80000100800 */
[----:B------:R1:W-:Y:S04]  /*2990*/  STL [R1+0x168], RZ ;  /* 0x000168ff01007387 */ /* 0x0003e80000100800 */
[----:B------:R1:W-:Y:S02]  /*29a0*/  STL [R1+0x16c], RZ ;  /* 0x00016cff01007387 */ /* 0x0003e40000100800 */
[----:B------:R-:W-:-:S02]  /*29b0*/  ULEA.HI UR12, UR11, UR11, URZ, 0x1 ;  /* 0x0000000b0b0c7291 */ /* 0x000fc4000f8f083f */
[----:B------:R1:W-:Y:S02]  /*29c0*/  STL [R1+0x170], RZ ;  /* 0x000170ff01007387 */ /* 0x0003e40000100800 */
[----:B------:R-:W-:Y:S02]  /*29d0*/  ULOP3.LUT UR16, UR12, 0x7fffe, URZ, 0xc0, !UPT ;  /* 0x0007fffe0c107892 */ /* 0x000fe4000f8ec03f */
[----:B------:R1:W-:Y:S01]  /*29e0*/  STL [R1+0x174], RZ ;  /* 0x000174ff01007387 */ /* 0x0003e20000100800 */
[----:B--2---:R-:W-:Y:S02]  /*29f0*/  ULEA UR12, UR18, UR17, 0x18 ;  /* 0x00000011120c7291 */ /* 0x004fe4000f8ec03f */
[----:B------:R-:W-:Y:S01]  /*2a00*/  UIADD3 UR16, UR11, -UR16, URZ ;  /* 0x800000100b107290 */ /* 0x000fe2000fffe03f */
[----:B------:R1:W-:Y:S03]  /*2a10*/  STL [R1+0x178], RZ ;  /* 0x000178ff01007387 */ /* 0x0003e60000100800 */
[----:B------:R-:W-:Y:S01]  /*2a20*/  ULEA UR16, UR16, UR12, 0xd ;  /* 0x0000000c10107291 */ /* 0x000fe2000f8e683f */
[----:B------:R1:W-:Y:S03]  /*2a30*/  STL [R1+0x17c], RZ ;  /* 0x00017cff01007387 */ /* 0x0003e60000100800 */
[----:B------:R-:W-:Y:S01]  /*2a40*/  UIADD3 UR16, UR16, 0x100, URZ ;  /* 0x0000010010107890 */ /* 0x000fe2000fffe03f */
[----:B------:R1:W-:Y:S03]  /*2a50*/  STL [R1+0x180], RZ ;  /* 0x000180ff01007387 */ /* 0x0003e60000100800 */
[----:B------:R-:W-:Y:S01]  /*2a60*/  USHF.R.U32.HI UR11, URZ, 0x4, UR16 ;  /* 0x000000043f0b7899 */ /* 0x000fe20008011610 */
[----:B------:R1:W-:Y:S03]  /*2a70*/  STL [R1+0x184], RZ ;  /* 0x000184ff01007387 */ /* 0x0003e60000100800 */
[----:B------:R-:W-:Y:S01]  /*2a80*/  ULOP3.LUT UR11, UR11, 0x3fff, URZ, 0xc0, !UPT ;  /* 0x00003fff0b0b7892 */ /* 0x000fe2000f8ec03f */
[----:B------:R1:W-:Y:S04]  /*2a90*/  STL [R1+0x188], RZ ;  /* 0x000188ff01007387 */ /* 0x0003e80000100800 */
        /* <DEDUP_REMOVED lines=28> */
[----:B------:R1:W-:Y:S01]  /*2c60*/  STL [R1+0x1fc], RZ ;  /* 0x0001fcff01007387 */ /* 0x0003e20000100800 */
[----:B------:R-:W-:Y:S05]  /*2c70*/  @!P1 BRA `(.L_x_17) ;  /* 0x0000006000a89947 */ /* 0x000fea0003800000 */
[----:B------:R-:W-:-:S06]  /*2c80*/  UISETP.NE.AND UP0, UPT, UR22, 0x3, UPT ;  /* 0x000000031600788c */ /* 0x000fcc000bf05270 */
[----:B------:R-:W-:-:S13]  /*2c90*/  PLOP3.LUT P2, PT, PT, PT, UP0, 0x80, 0x0 ;  /* 0x000000000000781c */ /* 0x000fda0003f4f008 */
[----:B------:R-:W-:Y:S05]  /*2ca0*/  @!P2 BRA `(.L_x_18) ;  /* 0x000000000004a947 */ /* 0x000fea0003800000 */
[----:B------:R-:W-:Y:S01]  /*2cb0*/  BPT.TRAP 0x1 ;  /* 0x000000040000795c */ /* 0x000fe20000300000 */
.L_x_18:
[----:B------:R-:W-:Y:S01]  /*2cc0*/  ULEA UR6, UR5, UR12, 0x3 ;  /* 0x0000000c05067291 */ /* 0x000fe2000f8e183f */
[----:B------:R-:W-:-:S05]  /*2cd0*/  IMAD.U32 R0, RZ, RZ, UR4 ;  /* 0x00000004ff007e24 */ /* 0x000fca000f8e00ff */
[----:B------:R-:W-:-:S04]  /*2ce0*/  SHF.L.U32 R0, R0, 0x1f, RZ ;  /* 0x0000001f00007819 */ /* 0x000fc800000006ff */
[----:B------:R0:W2:Y:S01]  /*2cf0*/  SYNCS.PHASECHK.TRANS64.TRYWAIT P1, [UR6], R0 ;  /* 0x00000000ff0075a7 */ /* 0x0000a20008020146 */
[----:B------:R-:W-:Y:S05]  /*2d00*/  @!P2 BRA `(.L_x_19) ;  /* 0x000000000004a947 */ /* 0x000fea0003800000 */
[----:B------:R-:W-:Y:S01]  /*2d10*/  BPT.TRAP 0x1 ;  /* 0x000000040000795c */ /* 0x000fe20000300000 */
.L_x_19:
[----:B--2---:R-:W-:Y:S05]  /*2d20*/  @P1 BRA `(.L_x_20) ;  /* 0x0000000000081947 */ /* 0x004fea0003800000 */
[----:B------:R-:W2:Y:S02]  /*2d30*/  SYNCS.PHASECHK.TRANS64.TRYWAIT P1, [UR6], R0 ;  /* 0x00000000ff0075a7 */ /* 0x000ea40008020146 */
[----:B--2---:R-:W-:Y:S05]  /*2d40*/  @!P1 BRA `(.L_x_21) ;  /* 0x0000026c00789947 */ /* 0x004fea0003800000 */
.L_x_20:
[----:B------:R-:W-:Y:S01]  /*2d50*/  UIADD3 UR6, UR12, 0x20100, URZ ;  /* 0x000201000c067890 */ /* 0x000fe2000fffe03f */
[----:B------:R-:W-:Y:S01]  /*2d60*/  WARPGROUP.ARRIVE ;  /* 0x00000000000079c5 */ /* 0x000fe20000000000 */
[----:B------:R-:W-:Y:S02]  /*2d70*/  ULOP3.LUT UR7, UR11, 0x10000, URZ, 0xfc, !UPT ;  /* 0x000100000b077892 */ /* 0x000fe4000f8efc3f */
[----:B------:R-:W-:Y:S02]  /*2d80*/  USHF.R.U32.HI UR6, URZ, 0x4, UR6 ;  /* 0x000000043f067899 */ /* 0x000fe40008011606 */
[----:B------:R-:W-:Y:S02]  /*2d90*/  ULEA UR7, UR5, UR7, 0xb ;  /* 0x0000000705077291 */ /* 0x000fe4000f8e583f */
[----:B------:R-:W-:Y:S01]  /*2da0*/  ULOP3.LUT UR6, UR6, 0x3fff, URZ, 0xc0, !UPT ;  /* 0x00003fff06067892 */ /* 0x000fe2000f8ec03f */
[----:B------:R-:W-:Y:S01]  /*2db0*/  UMOV UR17, 0x40000040 ;  /* 0x4000004000117882 */ /* 0x000fe20000000000 */
[----:B------:R-:W-:-:S02]  /*2dc0*/  UMOV UR19, 0x40000040 ;  /* 0x4000004000137882 */ /* 0x000fc40000000000 */
[----:B------:R-:W-:Y:S01]  /*2dd0*/  ULOP3.LUT UR6, UR6, 0x10000, URZ, 0xfc, !UPT ;  /* 0x0001000006067892 */ /* 0x000fe2000f8efc3f */
[----:B------:R-:W-:-:S03]  /*2de0*/  UMOV UR16, UR7 ;  /* 0x0000000700107c82 */ /* 0x000fc60008000000 */
[----:B------:R-:W-:-:S07]  /*2df0*/  ULEA UR8, UR5, UR6, 0xb ;  /* 0x0000000605087291 */ /* 0x000fce000f8e583f */
[----:B------:R-:W-:Y:S02]  /*2e00*/  UMOV UR18, UR8 ;  /* 0x0000000800127c82 */ /* 0x000fe40008000000 */
[----:B------:R-:W-:Y:S01]  /*2e10*/  QGMMA.64x256x32.F32.E4M3.E4M3 R24, gdesc[UR16], RZ, !UPT, gsb0 ;  /* 0x03e00000101879f3 */ /* 0x000fe2000c0008ff */
[----:B------:R-:W-:Y:S01]  /*2e20*/  UIADD3 UR16, UR7, 0x400, URZ ;  /* 0x0000040007107890 */ /* 0x000fe2000fffe03f */
[----:B------:R-:W-:Y:S01]  /*2e30*/  UMOV UR17, 0x40000040 ;  /* 0x4000004000117882 */ /* 0x000fe20000000000 */
[----:B------:R-:W-:Y:S02]  /*2e40*/  WARPGROUP.DEPBAR.LE gsb0, 0x0 ;  /* 0x00008000000079c5 */ /* 0x000fe40000010000 */
[----:B------:R-:W-:Y:S04]  /*2e50*/  STL.64 [R1], R24 ;  /* 0x0000001801007387 */ /* 0x000fe80000100a00 */
[----:B------:R-:W-:Y:S04]  /*2e60*/  STL.64 [R1+0x8], R26 ;  /* 0x0000081a01007387 */ /* 0x000fe80000100a00 */
        /* <DEDUP_REMOVED lines=61> */
[----:B------:R3:W-:Y:S02]  /*3240*/  STL.64 [R1+0x1f8], R150 ;  /* 0x0001f89601007387 */ /* 0x0007e40000100a00 */
[----:B---3--:R-:W-:-:S06]  /*3250*/  WARPGROUP.ARRIVE ;  /* 0x00000000000079c5 */ /* 0x008fcc0000000000 */
[----:B------:R-:W-:Y:S03]  /*3260*/  QGMMA.64x256x32.F32.E4M3.E4M3 R24, gdesc[UR16], RZ, !UPT, gsb0 ;  /* 0x03e00000101879f3 */ /* 0x000fe6000c0008ff */
[----:B------:R-:W-:Y:S02]  /*3270*/  WARPGROUP.DEPBAR.LE gsb0, 0x0 ;  /* 0x00008000000079c5 */ /* 0x000fe40000010000 */
        /* <DEDUP_REMOVED lines=63> */
[----:B------:R3:W-:Y:S04]  /*3670*/  STL.64 [R1+0x5d0], R24 ;  /* 0x0005d01801007387 */ /* 0x0007e80000100a00 */
[----:B---3--:R-:W3:Y:S04]  /*3680*/  LDL.LU.64 R24, [R1] ;  /* 0x0000000001187983 */ /* 0x008ee80000300a00 */
[----:B------:R-:W3:Y:S04]  /*3690*/  LDL.LU.64 R26, [R1+0x8] ;  /* 0x00000800011a7983 */ /* 0x000ee80000300a00 */
        /* <DEDUP_REMOVED lines=61> */
[----:B------:R-:W3:Y:S01]  /*3a70*/  LDL.LU.64 R150, [R1+0x1f8] ;  /* 0x0001f80001967983 */ /* 0x000ee20000300a00 */
[----:B------:R-:W-:-:S02]  /*3a80*/  UIADD3 UR16, UR7, 0x2, URZ ;  /* 0x0000000207107890 */ /* 0x000fc4000fffe03f */
[----:B------:R-:W-:Y:S01]  /*3a90*/  UIADD3 UR18, UR8, 0x2, URZ ;  /* 0x0000000208127890 */ /* 0x000fe2000fffe03f */
[----:B------:R-:W-:Y:S01]  /*3aa0*/  UMOV UR17, 0x40000040 ;  /* 0x4000004000117882 */ /* 0x000fe20000000000 */
[----:B------:R-:W-:Y:S01]  /*3ab0*/  UMOV UR19, 0x40000040 ;  /* 0x4000004000137882 */ /* 0x000fe20000000000 */
[----:B---3--:R-:W-:-:S06]  /*3ac0*/  WARPGROUP.ARRIVE ;  /* 0x00000000000079c5 */ /* 0x008fcc0000000000 */
[----:B------:R-:W-:Y:S03]  /*3ad0*/  QGMMA.64x256x32.F32.E4M3.E4M3 R24, gdesc[UR16], R24, gsb0 ;  /* 0x03e00000101879f3 */ /* 0x000fe60008000818 */
[----:B------:R-:W-:Y:S02]  /*3ae0*/  WARPGROUP.DEPBAR.LE gsb0, 0x0 ;  /* 0x00008000000079c5 */ /* 0x000fe40000010000 */
[----:B------:R-:W-:Y:S01]  /*3af0*/  STL.64 [R1], R24 ;  /* 0x0000001801007387 */ /* 0x000fe20000100a00 */
[----:B------:R-:W-:Y:S02]  /*3b00*/  IMAD.MOV.U32 R2, RZ, RZ, R150 ;  /* 0x000000ffff027224 */ /* 0x000fe400078e0096 */
[----:B0-2---:R-:W-:Y:S01]  /*3b10*/  IMAD.MOV.U32 R0, RZ, RZ, R151 ;  /* 0x000000ffff007224 */ /* 0x005fe200078e0097 */
[----:B------:R-:W-:Y:S01]  /*3b20*/  STL.64 [R1+0x8], R26 ;  /* 0x0000081a01007387 */ /* 0x000fe20000100a00 */
[----:B------:R-:W-:-:S02]  /*3b30*/  IMAD.MOV.U32 R4, RZ, RZ, R148 ;  /* 0x000000ffff047224 */ /* 0x000fc400078e0094 */
[----:B------:R-:W-:Y:S01]  /*3b40*/  IMAD.MOV.U32 R3, RZ, RZ, R149 ;  /* 0x000000ffff037224 */ /* 0x000fe200078e0095 */
[----:B------:R-:W-:Y:S01]  /*3b50*/  STL.64 [R1+0x10], R28 ;  /* 0x0000101c01007387 */ /* 0x000fe20000100a00 */
[----:B------:R-:W-:Y:S02]  /*3b60*/  IMAD.MOV.U32 R6, RZ, RZ, R146 ;  /* 0x000000ffff067224 */ /* 0x000fe400078e0092 */
[----:B------:R-:W-:Y:S01]  /*3b70*/  IMAD.MOV.U32 R5, RZ, RZ, R147 ;  /* 0x000000ffff057224 */ /* 0x000fe200078e0093 */
[----:B------:R-:W-:Y:S01]  /*3b80*/  STL.64 [R1+0x18], R30 ;  /* 0x0000181e01007387 */ /* 0x000fe20000100a00 */
[----:B------:R-:W-:Y:S02]  /*3b90*/  IMAD.MOV.U32 R8, RZ, RZ, R144 ;  /* 0x000000ffff087224 */ /* 0x000fe400078e0090 */
[----:B------:R-:W-:Y:S01]  /*3ba0*/  IMAD.MOV.U32 R7, RZ, RZ, R145 ;  /* 0x000000ffff077224 */ /* 0x000fe200078e0091 */
        /* <DEDUP_REMOVED lines=18> */
[----:B------:R0:W-:Y:S01]  /*3cd0*/  STL [R1+0x50], R44 ;  /* 0x0000502c01007387 */ /* 0x0001e20000100800 */
[----:B------:R-:W-:-:S02]  /*3ce0*/  IMAD.MOV.U32 R22, RZ, RZ, R130 ;  /* 0x000000ffff167224 */ /* 0x000fc400078e0082 */
[----:B------:R-:W-:Y:S01]  /*3cf0*/  IMAD.MOV.U32 R21, RZ, RZ, R131 ;  /* 0x000000ffff157224 */ /* 0x000fe200078e0083 */
[----:B------:R-:W2:Y:S01]  /*3d00*/  LDL.LU.64 R150, [R1+0x7c8] ;  /* 0x0007c80001967983 */ /* 0x000ea20000300a00 */
[----:B------:R-:W-:Y:S02]  /*3d10*/  IMAD.MOV.U32 R212, RZ, RZ, R128 ;  /* 0x000000ffffd47224 */ /* 0x000fe400078e0080 */
[----:B------:R-:W-:Y:S01]  /*3d20*/  IMAD.MOV.U32 R23, RZ, RZ, R129 ;  /* 0x000000ffff177224 */ /* 0x000fe200078e0081 */
[----:B------:R-:W2:Y:S01]  /*3d30*/  LDL.LU.64 R148, [R1+0x7c0] ;  /* 0x0007c00001947983 */ /* 0x000ea20000300a00 */
[----:B------:R-:W-:Y:S02]  /*3d40*/  IMAD.MOV.U32 R210, RZ, RZ, R126 ;  /* 0x000000ffffd27224 */ /* 0x000fe400078e007e */
[----:B------:R-:W-:Y:S01]  /*3d50*/  IMAD.MOV.U32 R211, RZ, RZ, R127 ;  /* 0x000000ffffd37224 */ /* 0x000fe200078e007f */
[----:B------:R-:W2:Y:S01]  /*3d60*/  LDL.LU.64 R146, [R1+0x7b8] ;  /* 0x0007b80001927983 */ /* 0x000ea20000300a00 */
        /* <DEDUP_REMOVED lines=120> */
[----:B------:R-:W-:-:S03]  /*44f0*/  IMAD.MOV.U32 R235, RZ, RZ, R45 ;  /* 0x000000ffffeb7224 */ /* 0x000fc600078e002d */
[----:B------:R-:W2:Y:S04]  /*4500*/  LDL.LU.64 R64, [R1+0x670] ;  /* 0x0006700001407983 */ /* 0x000ea80000300a00 */
        /* <DEDUP_REMOVED lines=9> */
[----:B0-----:R-:W2:Y:S04]  /*45a0*/  LDL.LU.64 R44, [R1+0x620] ;  /* 0x00062000012c7983 */ /* 0x001ea80000300a00 */
        /* <DEDUP_REMOVED lines=9> */
[----:B------:R-:W2:Y:S01]  /*4640*/  LDL.LU.64 R24, [R1+0x5d0] ;  /* 0x0005d00001187983 */ /* 0x000ea20000300a00 */
[----:B------:R-:W-:Y:S01]  /*4650*/  UIADD3 UR16, UR7, 0x402, URZ ;  /* 0x0000040207107890 */ /* 0x000fe2000fffe03f */
[----:B------:R-:W-:Y:S01]  /*4660*/  UMOV UR17, 0x40000040 ;  /* 0x4000004000117882 */ /* 0x000fe20000000000 */
[----:B--2---:R-:W-:-:S07]  /*4670*/  WARPGROUP.ARRIVE ;  /* 0x00000000000079c5 */ /* 0x004fce0000000000 */
[----:B------:R-:W-:Y:S03]  /*4680*/  QGMMA.64x256x32.F32.E4M3.E4M3 R24, gdesc[UR16], R24, gsb0 ;  /* 0x03e00000101879f3 */ /* 0x000fe60008000818 */
        /* <DEDUP_REMOVED lines=23> */
[----:B0-----:R-:W2:Y:S04]  /*4800*/  LDL.LU R108, [R1] ;  /* 0x00000000016c7983 */ /* 0x001ea80000300800 */
[----:B------:R-:W2:Y:S04]  /*4810*/  LDL.LU R109, [R1+0x4] ;  /* 0x00000400016d7983 */ /* 0x000ea80000300800 */
        /* <DEDUP_REMOVED lines=18> */
[----:B------:R-:W2:Y:S01]  /*4940*/  LDL.LU R128, [R1+0x50] ;  /* 0x0000500001807983 */ /* 0x000ea20000300800 */
[----:B------:R-:W-:-:S02]  /*4950*/  IMAD.MOV.U32 R129, RZ, RZ, R235 ;  /* 0x000000ffff817224 */ /* 0x000fc400078e00eb */
[----:B------:R-:W-:Y:S02]  /*4960*/  IMAD.MOV.U32 R130, RZ, RZ, R234 ;  /* 0x000000ffff827224 */ /* 0x000fe400078e00ea */
[----:B------:R-:W-:Y:S02]  /*4970*/  IMAD.MOV.U32 R131, RZ, RZ, R233 ;  /* 0x000000ffff837224 */ /* 0x000fe400078e00e9 */
[----:B------:R-:W-:Y:S02]  /*4980*/  IMAD.MOV.U32 R132, RZ, RZ, R232 ;  /* 0x000000ffff847224 */ /* 0x000fe400078e00e8 */
[----:B------:R-:W-:Y:S02]  /*4990*/  IMAD.MOV.U32 R133, RZ, RZ, R231 ;  /* 0x000000ffff857224 */ /* 0x000fe400078e00e7 */
[----:B------:R-:W-:Y:S02]  /*49a0*/  IMAD.MOV.U32 R134, RZ, RZ, R230 ;  /* 0x000000ffff867224 */ /* 0x000fe400078e00e6 */
        /* <DEDUP_REMOVED lines=39> */
[----:B------:R-:W-:Y:S01]  /*4c20*/  IMAD.MOV.U32 R235, RZ, RZ, R0 ;  /* 0x000000ffffeb7224 */ /* 0x000fe200078e0000 */
[----:B------:R-:W-:Y:S02]  /*4c30*/  UIADD3 UR16, UR7, 0x4, URZ ;  /* 0x0000000407107890 */ /* 0x000fe4000fffe03f */
[----:B------:R-:W-:Y:S01]  /*4c40*/  UIADD3 UR18, UR8, 0x4, URZ ;  /* 0x0000000408127890 */ /* 0x000fe2000fffe03f */
[----:B------:R-:W-:Y:S01]  /*4c50*/  UMOV UR17, 0x40000040 ;  /* 0x4000004000117882 */ /* 0x000fe20000000000 */
[----:B------:R-:W-:Y:S01]  /*4c60*/  UMOV UR19, 0x40000040 ;  /* 0x4000004000137882 */ /* 0x000fe20000000000 */
[----:B--2---:R-:W-:-:S06]  /*4c70*/  WARPGROUP.ARRIVE ;  /* 0x00000000000079c5 */ /* 0x004fcc0000000000 */
[----:B------:R-:W-:Y:S03]  /*4c80*/  QGMMA.64x256x32.F32.E4M3.E4M3 R108, gdesc[UR16], R108, gsb0 ;  /* 0x03e00000106c79f3 */ /* 0x000fe6000800086c */
        /* <DEDUP_REMOVED lines=183> */
[----:B0-----:R-:W2:Y:S04]  /*5800*/  LDL.LU.64 R108, [R1] ;  /* 0x00000000016c7983 */ /* 0x001ea80000300a00 */
        /* <DEDUP_REMOVED lines=63> */
[----:B------:R-:W-:-:S02]  /*5c00*/  UIADD3 UR16, UR7, 0x6, URZ ;  /* 0x0000000607107890 */ /* 0x000fc4000fffe03f */
[----:B------:R-:W-:Y:S01]  /*5c10*/  UIADD3 UR18, UR8, 0x6, URZ ;  /* 0x0000000608127890 */ /* 0x000fe2000fffe03f */
[----:B------:R-:W-:Y:S01]  /*5c20*/  UMOV UR17, 0x40000040 ;  /* 0x4000004000117882 */ /* 0x000fe20000000000 */
[----:B------:R-:W-:Y:S01]  /*5c30*/  UMOV UR19, 0x40000040 ;  /* 0x4000004000137882 */ /* 0x000fe20000000000 */
        /* <DEDUP_REMOVED lines=93> */
[----:B0-----:R-:W3:Y:S04]  /*6210*/  LDL.LU.64 R150, [R1+0x518] ;  /* 0x0005180001967983 */ /* 0x001ee80000300a00 */
        /* <DEDUP_REMOVED lines=21> */
[----:B------:R-:W-:Y:S01]  /*6370*/  UIADD3 UR16, UR7, 0x406, URZ ;  /* 0x0000040607107890 */ /* 0x000fe2000fffe03f */
[----:B------:R-:W-:-:S02]  /*6380*/  UMOV UR17, 0x40000040 ;  /* 0x4000004000117882 */ /* 0x000fc40000000000 */
[----:B------:R0:W-:Y:S01]  /*6390*/  STL [R1+0x2d0], RZ ;  /* 0x0002d0ff01007387 */ /* 0x0001e20000100800 */
[----:B------:R-:W-:-:S03]  /*63a0*/  ULDC UR7, c[0x0][0x50c] ;  /* 0x0001430000077ab9 */ /* 0x000fc60000000800 */
        /* <DEDUP_REMOVED lines=37> */
[----:B---3--:R-:W-:-:S06]  /*6600*/  WARPGROUP.ARRIVE ;  /* 0x00000000000079c5 */ /* 0x008fcc0000000000 */
[----:B------:R-:W-:Y:S01]  /*6610*/  QGMMA.64x256x32.F32.E4M3.E4M3 R24, gdesc[UR16], R24, gsb0 ;  /* 0x03e00000101879f3 */ /* 0x000fe20008000818 */
[----:B------:R0:W-:Y:S04]  /*6620*/  STL [R1+0x238], RZ ;  /* 0x000238ff01007387 */ /* 0x0001e80000100800 */
[----:B------:R0:W-:Y:S04]  /*6630*/  STL [R1+0x234], RZ ;  /* 0x000234ff01007387 */ /* 0x0001e80000100800 */
[----:B------:R0:W-:Y:S04]  /*6640*/  STL [R1+0x230], RZ ;  /* 0x000230ff01007387 */ /* 0x0001e80000100800 */
[----:B------:R0:W-:Y:S04]  /*6650*/  STL [R1+0x22c], RZ ;  /* 0x00022cff01007387 */ /* 0x0001e80000100800 */
[----:B------:R0:W-:Y:S04]  /*6660*/  STL [R1+0x228], RZ ;  /* 0x000228ff01007387 */ /* 0x0001e80000100800 */
[----:B------:R0:W-:Y:S01]  /*6670*/  STL [R1+0x224], RZ ;  /* 0x000224ff01007387 */ /* 0x0001e20000100800 */
[----:B------:R-:W-:-:S03]  /*6680*/  UISETP.NE.AND UP0, UPT, UR7, 0x4, UPT ;  /* 0x000000040700788c */ /* 0x000fc6000bf05270 */
[----:B------:R0:W-:Y:S04]  /*6690*/  STL [R1+0x220], RZ ;  /* 0x000220ff01007387 */ /* 0x0001e80000100800 */
[----:B------:R0:W-:Y:S04]  /*66a0*/  STL [R1+0x21c], RZ ;  /* 0x00021cff01007387 */ /* 0x0001e80000100800 */
[----:B------:R0:W-:Y:S04]  /*66b0*/  STL [R1+0x218], RZ ;  /* 0x000218ff01007387 */ /* 0x0001e80000100800 */
[----:B------:R0:W-:Y:S01]  /*66c0*/  STL [R1+0x214], RZ ;  /* 0x000214ff01007387 */ /* 0x0001e20000100800 */
[----:B------:R-:W-:-:S03]  /*66d0*/  USEL UR7, URZ, 0x1, UP0 ;  /* 0x000000013f077887 */ /* 0x000fc60008000000 */
[----:B------:R0:W-:Y:S04]  /*66e0*/  STL [R1+0x210], RZ ;  /* 0x000210ff01007387 */ /* 0x0001e80000100800 */
[----:B------:R0:W-:Y:S04]  /*66f0*/  STL [R1+0x20c], RZ ;  /* 0x00020cff01007387 */ /* 0x0001e80000100800 */
[----:B------:R0:W-:Y:S04]  /*6700*/  STL [R1+0x208], RZ ;  /* 0x000208ff01007387 */ /* 0x0001e80000100800 */
[----:B------:R0:W-:Y:S04]  /*6710*/  STL [R1+0x204], RZ ;  /* 0x000204ff01007387 */ /* 0x0001e80000100800 */
[----:B------:R0:W-:Y:S01]  /*6720*/  STL [R1+0x200], RZ ;  /* 0x000200ff01007387 */ /* 0x0001e20000100800 */
[----:B------:R-:W-:Y:S01]  /*6730*/  ISETP.NE.AND P1, PT, RZ, UR7, PT ;  /* 0x00000007ff007c0c */ /* 0x000fe2000bf25270 */
[----:B------:R-:W-:Y:S01]  /*6740*/  UMOV UR6, 0x4 ;  /* 0x0000000400067882 */ /* 0x000fe20000000000 */
[----:B------:R-:W-:Y:S01]  /*6750*/  IMAD.MOV.U32 R0, RZ, RZ, R235 ;  /* 0x000000ffff007224 */ /* 0x000fe200078e00eb */
[----:B------:R-:W-:-:S02]  /*6760*/  CS2R R236, SRZ ;  /* 0x0000000000ec7805 */ /* 0x000fc4000001ff00 */
[----:B--2---:R-:W-:Y:S02]  /*6770*/  CS2R R234, SRZ ;  /* 0x0000000000ea7805 */ /* 0x004fe4000001ff00 */
[----:B------:R-:W-:Y:S02]  /*6780*/  CS2R R232, SRZ ;  /* 0x0000000000e87805 */ /* 0x000fe4000001ff00 */
[----:B------:R-:W-:Y:S02]  /*6790*/  CS2R R230, SRZ ;  /* 0x0000000000e67805 */ /* 0x000fe4000001ff00 */
[----:B------:R-:W-:Y:S02]  /*67a0*/  CS2R R228, SRZ ;  /* 0x0000000000e47805 */ /* 0x000fe4000001ff00 */
[----:B------:R-:W-:Y:S02]  /*67b0*/  CS2R R226, SRZ ;  /* 0x0000000000e27805 */ /* 0x000fe4000001ff00 */
[----:B------:R-:W-:-:S02]  /*67c0*/  CS2R R224, SRZ ;  /* 0x0000000000e07805 */ /* 0x000fc4000001ff00 */
[----:B------:R-:W-:Y:S02]  /*67d0*/  CS2R R222, SRZ ;  /* 0x0000000000de7805 */ /* 0x000fe4000001ff00 */
        /* <DEDUP_REMOVED lines=45> */
[----:B------:R-:W-:Y:S01]  /*6ab0*/  CS2R R2, SRZ ;  /* 0x0000000000027805 */ /* 0x000fe2000001ff00 */
[----:B------:R-:W-:Y:S02]  /*6ac0*/  WARPGROUP.DEPBAR.LE gsb0, 0x0 ;  /* 0x00008000000079c5 */ /* 0x000fe40000010000 */
[----:B0-----:R-:W-:Y:S05]  /*6ad0*/  @!P1 BRA `(.L_x_22) ;  /* 0x0000002000f89947 */ /* 0x001fea0003800000 */
[----:B------:R-:W2:Y:S04]  /*6ae0*/  LDL R2, [R1] ;  /* 0x0000000001027983 */ /* 0x000ea80000100800 */
[----:B------:R-:W3:Y:S04]  /*6af0*/  LDL R3, [R1+0x4] ;  /* 0x0000040001037983 */ /* 0x000ee80000100800 */
[----:B------:R-:W4:Y:S04]  /*6b00*/  LDL R4, [R1+0x8] ;  /* 0x0000080001047983 */ /* 0x000f280000100800 */
[----:B------:R-:W5:Y:S04]  /*6b10*/  LDL R5, [R1+0xc] ;  /* 0x00000c0001057983 */ /* 0x000f680000100800 */
        /* <DEDUP_REMOVED lines=102> */
[----:B------:R0:W-:Y:S04]  /*7180*/  STL [R1+0x4bc], R131 ;  /* 0x0004bc8301007387 */ /* 0x0001e80000100800 */
[----:B0-----:R-:W5:Y:S04]  /*7190*/  LDL R131, [R1+0x1a8] ;  /* 0x0001a80001837983 */ /* 0x001f680000100800 */
        /* <DEDUP_REMOVED lines=39> */
[----:B0-----:R-:W5:Y:S01]  /*7410*/  LDL R151, [R1+0x1f8] ;  /* 0x0001f80001977983 */ /* 0x001f620000100800 */
[----:B------:R-:W-:-:S01]  /*7420*/  FADD R0, RZ, R0 ;  /* 0x00000000ff007221 */ /* 0x000fc20000000000 */
[----:B--2---:R-:W-:Y:S01]  /*7430*/  FADD R2, RZ, R2 ;  /* 0x00000002ff027221 */ /* 0x004fe20000000000 */
[----:B---3--:R-:W-:-:S01]  /*7440*/  FADD R3, RZ, R3 ;  /* 0x00000003ff037221 */ /* 0x008fc20000000000 */
[----:B----4-:R-:W-:Y:S01]  /*7450*/  FADD R4, RZ, R4 ;  /* 0x00000004ff047221 */ /* 0x010fe20000000000 */
[----:B-----5:R-:W-:-:S01]  /*7460*/  FADD R5, RZ, R5 ;  /* 0x00000005ff057221 */ /* 0x020fc20000000000 */
[----:B------:R-:W-:Y:S01]  /*7470*/  FADD R6, RZ, R6 ;  /* 0x00000006ff067221 */ /* 0x000fe20000000000 */
[----:B------:R-:W-:-:S01]  /*7480*/  FADD R7, RZ, R7 ;  /* 0x00000007ff077221 */ /* 0x000fc20000000000 */
        /* <DEDUP_REMOVED lines=14> */
[----:B------:R-:W2:Y:S01]  /*7570*/  LDL.LU R131, [R1+0x4bc] ;  /* 0x0004bc0001837983 */ /* 0x000ea20000300800 */
        /* <DEDUP_REMOVED lines=13> */
[----:B------:R-:W3:Y:S01]  /*7650*/  LDL.LU R132, [R1+0x4b8] ;  /* 0x0004b80001847983 */ /* 0x000ee20000300800 */
        /* <DEDUP_REMOVED lines=16> */
[----:B------:R0:W-:Y:S01]  /*7760*/  STL [R1+0x200], R133 ;  /* 0x0002008501007387 */ /* 0x0001e20000100800 */
        /* <DEDUP_REMOVED lines=9> */
[----:B0-----:R-:W4:Y:S01]  /*7800*/  LDL.LU R133, [R1+0x4b4] ;  /* 0x0004b40001857983 */ /* 0x001f220000300800 */
[----:B------:R-:W-:-:S01]  /*7810*/  FADD R184, RZ, R184 ;  /* 0x000000b8ffb87221 */ /* 0x000fc20000000000 */
[----:B------:R-:W-:Y:S01]  /*7820*/  FADD R185, RZ, R185 ;  /* 0x000000b9ffb97221 */ /* 0x000fe20000000000 */
[----:B------:R-:W-:-:S01]  /*7830*/  FADD R186, RZ, R186 ;  /* 0x000000baffba7221 */ /* 0x000fc20000000000 */
        /* <DEDUP_REMOVED lines=10> */
[----:B0-----:R-:W5:Y:S01]  /*78e0*/  LDL.LU R134, [R1+0x4b0] ;  /* 0x0004b00001867983 */ /* 0x001f620000300800 */
        /* <DEDUP_REMOVED lines=52> */
[----:B0-----:R-:W5:Y:S04]  /*7c30*/  LDL.LU R138, [R1+0x4a0] ;  /* 0x0004a000018a7983 */ /* 0x001f680000300800 */
[----:B------:R0:W-:Y:S01]  /*7c40*/  STL [R1+0x218], R139 ;  /* 0x0002188b01007387 */ /* 0x0001e20000100800 */
[----:B------:R-:W-:-:S03]  /*7c50*/  FADD R140, RZ, R140 ;  /* 0x0000008cff8c7221 */ /* 0x000fc60000000000 */
        /* <DEDUP_REMOVED lines=34> */
[----:B------:R0:W-:Y:S04]  /*7e80*/  STL [R1+0x248], R151 ;  /* 0x0002489701007387 */ /* 0x0001e80000100800 */
[----:B0-----:R-:W5:Y:S04]  /*7e90*/  LDL.LU R151, [R1+0x46c] ;  /* 0x00046c0001977983 */ /* 0x001f680000300800 */
[----:B------:R0:W-:Y:S02]  /*7ea0*/  STL [R1+0x24c], R0 ;  /* 0x00024c0001007387 */ /* 0x0001e40000100800 */
[----:B0-----:R-:W-:-:S05]  /*7eb0*/  FADD R0, RZ, R24 ;  /* 0x00000018ff007221 */ /* 0x001fca0000000000 */
        /* <DEDUP_REMOVED lines=213> */
[----:B--2---:R-:W-:-:S05]  /*8c10*/  FADD R0, RZ, R131 ;  /* 0x00000083ff007221 */ /* 0x004fca0000000000 */
[----:B------:R3:W-:Y:S02]  /*8c20*/  STL [R1+0x3fc], R0 ;  /* 0x0003fc0001007387 */ /* 0x0007e40000100800 */
[----:B---3--:R-:W-:-:S05]  /*8c30*/  FADD R0, RZ, R132 ;  /* 0x00000084ff007221 */ /* 0x008fca0000000000 */
[----:B------:R4:W-:Y:S02]  /*8c40*/  STL [R1+0x400], R0 ;  /* 0x0004000001007387 */ /* 0x0009e40000100800 */
[----:B----4-:R-:W-:-:S05]  /*8c50*/  FADD R0, RZ, R133 ;  /* 0x00000085ff007221 */ /* 0x010fca0000000000 */
[----:B------:R5:W-:Y:S02]  /*8c60*/  STL [R1+0x404], R0 ;  /* 0x0004040001007387 */ /* 0x000be40000100800 */
[----:B-----5:R-:W-:-:S05]  /*8c70*/  FADD R0, RZ, R134 ;  /* 0x00000086ff007221 */ /* 0x020fca0000000000 */
        /* <DEDUP_REMOVED lines=34> */
[----:B------:R0:W-:Y:S01]  /*8ea0*/  STL [R1+0x44c], R0 ;  /* 0x00044c0001007387 */ /* 0x0001e20000100800 */
[----:B------:R-:W-:-:S05]  /*8eb0*/  UMOV UR6, URZ ;  /* 0x0000003f00067c82 */ /* 0x000fca0008000000 */
.L_x_22:
[----:B------:R-:W-:Y:S01]  /*8ec0*/  UIADD3 UR23, UR5, 0x1, URZ ;  /* 0x0000000105177890 */ /* 0x000fe2000fffe03f */
[----:B------:R-:W-:-:S03]  /*8ed0*/  UMOV UR8, 0x1 ;  /* 0x0000000100087882 */ /* 0x000fc60000000000 */
[----:B------:R-:W-:-:S04]  /*8ee0*/  UISETP.NE.AND UP0, UPT, UR23, 0x4, UPT ;  /* 0x000000041700788c */ /* 0x000fc8000bf05270 */
[----:B------:R-:W-:Y:S02]  /*8ef0*/  USEL UR24, URZ, 0x1, UP0 ;  /* 0x000000013f187887 */ /* 0x000fe40008000000 */
[----:B------:R-:W-:Y:S02]  /*8f00*/  USEL UR23, UR23, URZ, UP0 ;  /* 0x0000003f17177287 */ /* 0x000fe40008000000 */
[----:B------:R-:W-:-:S12]  /*8f10*/  ULOP3.LUT UR24, UR4, UR24, URZ, 0x3c, !UPT ;  /* 0x0000001804187292 */ /* 0x000fd8000f8e3c3f */
.L_x_17:
[----:B------:R-:W-:-:S04]  /*8f20*/  UISETP.LT.AND UP0, UPT, UR10, 0x1, UPT ;  /* 0x000000010a00788c */ /* 0x000fc8000bf01270 */
[----:B------:R-:W-:-:S04]  /*8f30*/  USEL UR16, UR10, 0x1, UP0 ;  /* 0x000000010a107887 */ /* 0x000fc80008000000 */
[----:B------:R-:W-:-:S04]  /*8f40*/  UIADD3 UR26, UR10, -UR16, URZ ;  /* 0x800000100a1a7290 */ /* 0x000fc8000fffe03f */
[----:B------:R-:W-:-:S06]  /*8f50*/  UISETP.GE.AND UP0, UPT, UR26, 0x1, UPT ;  /* 0x000000011a00788c */ /* 0x000fcc000bf06270 */
[----:B------:R-:W-:-:S13]  /*8f60*/  PLOP3.LUT P1, PT, PT, PT, UP0, 0x80, 0x0 ;  /* 0x000000000000781c */ /* 0x000fda0003f2f008 */
[----:B------:R-:W-:Y:S05]  /*8f70*/  @!P1 BRA `(.L_x_23) ;  /* 0x0000008800949947 */ /* 0x000fea0003800000 */
[----:B------:R-:W-:Y:S01]  /*8f80*/  UMOV UR25, UR5 ;  /* 0x0000000500197c82 */ /* 0x000fe20008000000 */
[----:B------:R-:W-:-:S05]  /*8f90*/  ULDC UR27, c[0x0][0x50c] ;  /* 0x00014300001b7ab9 */ /* 0x000fca0000000800 */
.L_x_31:
[----:B------:R-:W-:-:S06]  /*8fa0*/  UISETP.NE.AND UP0, UPT, UR22, 0x3, UPT ;  /* 0x000000031600788c */ /* 0x000fcc000bf05270 */
[----:B------:R-:W-:-:S13]  /*8fb0*/  PLOP3.LUT P2, PT, PT, PT, UP0, 0x80, 0x0 ;  /* 0x000000000000781c */ /* 0x000fda0003f4f008 */
[----:B-----5:R-:W-:Y:S05]  /*8fc0*/  @!P2 BRA `(.L_x_24) ;  /* 0x000000000004a947 */ /* 0x020fea0003800000 */
[----:B------:R-:W-:Y:S01]  /*8fd0*/  BPT.TRAP 0x1 ;  /* 0x000000040000795c */ /* 0x000fe20000300000 */
.L_x_24:
[----:B------:R-:W2:Y:S01]  /*8fe0*/  S2UR UR16, SR_CgaCtaId ;  /* 0x00000000001079c3 */ /* 0x000ea20000008800 */
[----:B------:R-:W-:Y:S01]  /*8ff0*/  UMOV UR12, 0x400 ;  /* 0x00000400000c7882 */ /* 0x000fe20000000000 */
[----:B0-----:R-:W-:-:S05]  /*9000*/  IMAD.U32 R0, RZ, RZ, UR24 ;  /* 0x00000018ff007e24 */ /* 0x001fca000f8e00ff */
[----:B------:R-:W-:Y:S01]  /*9010*/  SHF.L.U32 R0, R0, 0x1f, RZ ;  /* 0x0000001f00007819 */ /* 0x000fe200000006ff */
[----:B--2---:R-:W-:-:S04]  /*9020*/  ULEA UR12, UR16, UR12, 0x18 ;  /* 0x0000000c100c7291 */ /* 0x004fc8000f8ec03f */
[----:B------:R-:W-:-:S09]  /*9030*/  ULEA UR16, UR23, UR12, 0x3 ;  /* 0x0000000c17107291 */ /* 0x000fd2000f8e183f */
[----:B------:R0:W2:Y:S01]  /*9040*/  SYNCS.PHASECHK.TRANS64.TRYWAIT P1, [UR16], R0 ;  /* 0x00000000ff0075a7 */ /* 0x0000a20008020150 */
[----:B------:R-:W-:Y:S05]  /*9050*/  @!P2 BRA `(.L_x_25) ;  /* 0x000000000004a947 */ /* 0x000fea0003800000 */
[----:B------:R-:W-:Y:S01]  /*9060*/  BPT.TRAP 0x1 ;  /* 0x000000040000795c */ /* 0x000fe20000300000 */
.L_x_25:
[----:B--2---:R-:W-:Y:S05]  /*9070*/  @P1 BRA `(.L_x_26) ;  /* 0x0000000000081947 */ /* 0x004fea0003800000 */
[----:B------:R-:W2:Y:S02]  /*9080*/  SYNCS.PHASECHK.TRANS64.TRYWAIT P1, [UR16], R0 ;  /* 0x00000000ff0075a7 */ /* 0x000ea40008020150 */
[----:B--2---:R-:W-:Y:S05]  /*9090*/  @!P1 BRA `(.L_x_27) ;  /* 0x0000020800bc9947 */ /* 0x004fea0003800000 */
.L_x_26:
        /* <DEDUP_REMOVED lines=64> */
[----:B--2---:R-:W2:Y:S04]  /*94a0*/  LDL.LU.64 R108, [R1] ;  /* 0x00000000016c7983 */ /* 0x004ea80000300a00 */
        /* <DEDUP_REMOVED lines=64> */
[----:B------:R-:W-:Y:S01]  /*98b0*/  UISETP.NE.AND UP0, UPT, UR7, URZ, UPT ;  /* 0x0000003f0700728c */ /* 0x000fe2000bf05270 */
[----:B------:R-:W-:Y:S01]  /*98c0*/  STL [R1+0x8c4], R23 ;  /* 0x0008c41701007387 */ /* 0x000fe20000100800 */
[----:B------:R-:W-:Y:S02]  /*98d0*/  USHF.R.U32.HI UR16, URZ, 0x4, UR16 ;  /* 0x000000043f107899 */ /* 0x000fe40008011610 */
[----:B------:R-:W-:Y:S01]  /*98e0*/  USEL UR8, UR8, URZ, !UP0 ;  /* 0x0000003f08087287 */ /* 0x000fe2000c000000 */
[----:B------:R-:W-:Y:S01]  /*98f0*/  STL [R1+0x8c0], R22 ;  /* 0x0008c01601007387 */ /* 0x000fe20000100800 */
[----:B------:R-:W-:Y:S02]  /*9900*/  ULOP3.LUT UR16, UR16, 0x3fff, URZ, 0xc0, !UPT ;  /* 0x00003fff10107892 */ /* 0x000fe4000f8ec03f */
[----:B------:R-:W-:Y:S01]  /*9910*/  UISETP.NE.U32.AND UP0, UPT, UR8, URZ, UPT ;  /* 0x0000003f0800728c */ /* 0x000fe2000bf05070 */
[----:B------:R-:W-:Y:S01]  /*9920*/  STL [R1+0x8bc], R21 ;  /* 0x0008bc1501007387 */ /* 0x000fe20000100800 */
[----:B------:R-:W-:-:S02]  /*9930*/  ULOP3.LUT UR7, UR11, 0x10000, URZ, 0xfc, !UPT ;  /* 0x000100000b077892 */ /* 0x000fc4000f8efc3f */
[----:B------:R-:W-:Y:S01]  /*9940*/  ULOP3.LUT UR8, UR16, 0x10000, URZ, 0xfc, !UPT ;  /* 0x0001000010087892 */ /* 0x000fe2000f8efc3f */
[----:B------:R-:W-:Y:S01]  /*9950*/  STL [R1+0x8b8], R20 ;  /* 0x0008b81401007387 */ /* 0x000fe20000100800 */
[----:B------:R-:W-:Y:S02]  /*9960*/  ULEA UR7, UR23, UR7, 0xb ;  /* 0x0000000717077291 */ /* 0x000fe4000f8e583f */
[----:B------:R-:W-:Y:S01]  /*9970*/  ULEA UR8, UR23, UR8, 0xb ;  /* 0x0000000817087291 */ /* 0x000fe2000f8e583f */
[----:B------:R-:W-:Y:S01]  /*9980*/  STL [R1+0x8b4], R19 ;  /* 0x0008b41301007387 */ /* 0x000fe20000100800 */
[----:B------:R-:W-:Y:S01]  /*9990*/  UMOV UR17, 0x40000040 ;  /* 0x4000004000117882 */ /* 0x000fe20000000000 */
[----:B------:R-:W-:Y:S02]  /*99a0*/  UMOV UR19, 0x40000040 ;  /* 0x4000004000137882 */ /* 0x000fe40000000000 */
[----:B------:R-:W-:Y:S01]  /*99b0*/  UMOV UR16, UR7 ;  /* 0x0000000700107c82 */ /* 0x000fe20008000000 */
[----:B------:R-:W-:Y:S01]  /*99c0*/  STL [R1+0x8b0], R18 ;  /* 0x0008b01201007387 */ /* 0x000fe20000100800 */
[----:B------:R-:W-:-:S03]  /*99d0*/  UMOV UR18, UR8 ;  /* 0x0000000800127c82 */ /* 0x000fc60008000000 */
[----:B------:R-:W-:Y:S04]  /*99e0*/  STL [R1+0x8ac], R17 ;  /* 0x0008ac1101007387 */ /* 0x000fe80000100800 */
        /* <DEDUP_REMOVED lines=14> */
[----:B-----5:R-:W-:Y:S01]  /*9ad0*/  STL [R1+0x870], R2 ;  /* 0x0008700201007387 */ /* 0x020fe20000100800 */
[----:B--2---:R-:W-:-:S06]  /*9ae0*/  WARPGROUP.ARRIVE ;  /* 0x00000000000079c5 */ /* 0x004fcc0000000000 */
[----:B------:R-:W-:Y:S03]  /*9af0*/  QGMMA.64x256x32.F32.E4M3.E4M3 R108, gdesc[UR16], R108, UP0, gsb0 ;  /* 0x03e00000106c79f3 */ /* 0x000fe6000b80086c */
        /* <DEDUP_REMOVED lines=65> */
[----:B--2---:R-:W2:Y:S04]  /*9f10*/  LDL.LU.64 R234, [R1+0xcc0] ;  /* 0x000cc00001ea7983 */ /* 0x004ea80000300a00 */
[----:B------:R-:W3:Y:S04]  /*9f20*/  LDL.LU.64 R232, [R1+0xcb8] ;  /* 0x000cb80001e87983 */ /* 0x000ee80000300a00 */
[----:B------:R-:W4:Y:S04]  /*9f30*/  LDL.LU.64 R230, [R1+0xcb0] ;  /* 0x000cb00001e67983 */ /* 0x000f280000300a00 */
        /* <DEDUP_REMOVED lines=60> */
[----:B------:R-:W4:Y:S01]  /*a300*/  LDL.LU.64 R108, [R1+0xac8] ;  /* 0x000ac800016c7983 */ /* 0x000f220000300a00 */
[----:B------:R-:W-:Y:S01]  /*a310*/  UIADD3 UR16, UR7, 0x400, URZ ;  /* 0x0000040007107890 */ /* 0x000fe2000fffe03f */
[----:B------:R-:W-:-:S02]  /*a320*/  UMOV UR17, 0x40000040 ;  /* 0x4000004000117882 */ /* 0x000fc40000000000 */
[----:B--2---:R-:W-:Y:S04]  /*a330*/  STL.64 [R1+0xac0], R234 ;  /* 0x000ac0ea01007387 */ /* 0x004fe80000100a00 */
[----:B---3--:R-:W-:Y:S04]  /*a340*/  STL.64 [R1+0xab8], R232 ;  /* 0x000ab8e801007387 */ /* 0x008fe80000100a00 */
[----:B----4-:R-:W-:Y:S04]  /*a350*/  STL.64 [R1+0xab0], R230 ;  /* 0x000ab0e601007387 */ /* 0x010fe80000100a00 */
        /* <DEDUP_REMOVED lines=38> */
[----:B------:R-:W-:Y:S01]  /*a5c0*/  STL.64 [R1+0x978], R152 ;  /* 0x0009789801007387 */ /* 0x000fe20000100a00 */
[----:B------:R-:W-:-:S06]  /*a5d0*/  WARPGROUP.ARRIVE ;  /* 0x00000000000079c5 */ /* 0x000fcc0000000000 */
[----:B------:R-:W-:Y:S03]  /*a5e0*/  QGMMA.64x256x32.F32.E4M3.E4M3 R24, gdesc[UR16], R24, UP0, gsb0 ;  /* 0x03e00000101879f3 */ /* 0x000fe6000b800818 */
        /* <DEDUP_REMOVED lines=91> */
[----:B--2---:R-:W-:-:S06]  /*aba0*/  WARPGROUP.ARRIVE ;  /* 0x00000000000079c5 */ /* 0x004fcc0000000000 */
[----:B------:R-:W-:Y:S03]  /*abb0*/  QGMMA.64x256x32.F32.E4M3.E4M3 R108, gdesc[UR16], R108, gsb0 ;  /* 0x03e00000106c79f3 */ /* 0x000fe6000800086c */
[----:B------:R-:W-:Y:S02]  /*abc0*/  WARPGROUP.DEPBAR.LE gsb0, 0x0 ;  /* 0x00008000000079c5 */ /* 0x000fe40000010000 */
[----:B------:R-:W-:Y:S01]  /*abd0*/  STL.64 [R1], R108 ;  /* 0x0000006c01007387 */ /* 0x000fe20000100a00 */
[----:B------:R-:W-:Y:S02]  /*abe0*/  IMAD.MOV.U32 R2, RZ, RZ, R234 ;  /* 0x000000ffff027224 */ /* 0x000fe400078e00ea */
[----:B0-----:R-:W-:Y:S01]  /*abf0*/  IMAD.MOV.U32 R0, RZ, RZ, R235 ;  /* 0x000000ffff007224 */ /* 0x001fe200078e00eb */
        /* <DEDUP_REMOVED lines=31> */
[----:B------:R-:W-:-:S03]  /*adf0*/  IMAD.MOV.U32 R23, RZ, RZ, R213 ;  /* 0x000000ffff177224 */ /* 0x000fc600078e00d5 */
        /* <DEDUP_REMOVED lines=40> */
[----:B------:R0:W-:Y:S04]  /*b080*/  STL [R1+0x1a0], R212 ;  /* 0x0001a0d401007387 */ /* 0x0001e80000100800 */
[----:B------:R-:W2:Y:S04]  /*b090*/  LDL.LU.64 R234, [R1+0xac0] ;  /* 0x000ac00001ea7983 */ /* 0x000ea80000300a00 */
        /* <DEDUP_REMOVED lines=10> */
[----:B0-----:R-:W4:Y:S04]  /*b140*/  LDL.LU.64 R212, [R1+0xa68] ;  /* 0x000a680001d47983 */ /* 0x001f280000300a00 */
        /* <DEDUP_REMOVED lines=248> */
[----:B------:R-:W-:Y:S01]  /*c0d0*/  IMAD.MOV.U32 R235, RZ, RZ, R0 ;  /* 0x000000ffffeb7224 */ /* 0x000fe200078e0000 */
[----:B------:R-:W-:Y:S01]  /*c0e0*/  UIADD3 UR16, UR7, 0x4, URZ ;  /* 0x0000000407107890 */ /* 0x000fe2000fffe03f */
[----:B------:R0:W5:Y:S01]  /*c0f0*/  LDL.LU R23, [R1+0x8c4] ;  /* 0x0008c40001177983 */ /* 0x0001620000300800 */
[----:B------:R-:W-:Y:S01]  /*c100*/  UIADD3 UR18, UR8, 0x4, URZ ;  /* 0x0000000408127890 */ /* 0x000fe2000fffe03f */
[----:B------:R-:W-:Y:S01]  /*c110*/  UMOV UR17, 0x40000040 ;  /* 0x4000004000117882 */ /* 0x000fe20000000000 */
[----:B------:R-:W-:Y:S01]  /*c120*/  UMOV UR19, 0x40000040 ;  /* 0x4000004000137882 */ /* 0x000fe20000000000 */
[----:B------:R0:W5:Y:S04]  /*c130*/  LDL.LU R22, [R1+0x8c0] ;  /* 0x0008c00001167983 */ /* 0x0001680000300800 */
        /* <DEDUP_REMOVED lines=19> */
[----:B------:R0:W5:Y:S01]  /*c270*/  LDL.LU R2, [R1+0x870] ;  /* 0x0008700001027983 */ /* 0x0001620000300800 */
        /* <DEDUP_REMOVED lines=336> */
[----:B--2---:R0:W5:Y:S04]  /*d780*/  LDL.LU.64 R234, [R1+0x668] ;  /* 0x0006680001ea7983 */ /* 0x0041680000300a00 */
[----:B------:R0:W5:Y:S04]  /*d790*/  LDL.LU.64 R232, [R1+0x660] ;  /* 0x0006600001e87983 */ /* 0x0001680000300a00 */
        /* <DEDUP_REMOVED lines=64> */
[----:B------:R-:W-:-:S04]  /*dba0*/  UIADD3 UR6, UR6, 0x4, URZ ;  /* 0x0000000406067890 */ /* 0x000fc8000fffe03f */
[----:B------:R-:W-:-:S04]  /*dbb0*/  UISETP.NE.AND UP0, UPT, UR6, UR27, UPT ;  /* 0x0000001b0600728c */ /* 0x000fc8000bf05270 */
[----:B------:R-:W-:-:S06]  /*dbc0*/  USEL UR7, URZ, 0x1, UP0 ;  /* 0x000000013f077887 */ /* 0x000fcc0008000000 */
[----:B------:R-:W-:Y:S01]  /*dbd0*/  ISETP.NE.AND P1, PT, RZ, UR7, PT ;  /* 0x00000007ff007c0c */ /* 0x000fe2000bf25270 */
[----:B--2---:R-:W-:-:S06]  /*dbe0*/  WARPGROUP.ARRIVE ;  /* 0x00000000000079c5 */ /* 0x004fcc0000000000 */
[----:B------:R-:W-:Y:S03]  /*dbf0*/  QGMMA.64x256x32.F32.E4M3.E4M3 R24, gdesc[UR16], R24, gsb0 ;  /* 0x03e00000101879f3 */ /* 0x000fe60008000818 */
[----:B------:R-:W-:-:S03]  /*dc00*/  WARPGROUP.DEPBAR.LE gsb0, 0x0 ;  /* 0x00008000000079c5 */ /* 0x000fc60000010000 */
[----:B0-----:R-:W-:Y:S05]  /*dc10*/  @!P1 BRA `(.L_x_28) ;  /* 0x0000003800fc9947 */ /* 0x001fea0003800000 */
[----:B-----5:R0:W-:Y:S04]  /*dc20*/  STL [R1+0x694], R225 ;  /* 0x000694e101007387 */ /* 0x0201e80000100800 */
[----:B------:R2:W-:Y:S01]  /*dc30*/  STL [R1+0x690], R226 ;  /* 0x000690e201007387 */ /* 0x0005e20000100800 */
[----:B0-----:R-:W-:-:S03]  /*dc40*/  IMAD.MOV.U32 R225, RZ, RZ, R0 ;  /* 0x000000ffffe17224 */ /* 0x001fc600078e0000 */
[----:B--2---:R-:W2:Y:S04]  /*dc50*/  LDL R226, [R1+0x4] ;  /* 0x0000040001e27983 */ /* 0x004ea80000100800 */
[----:B------:R0:W-:Y:S04]  /*dc60*/  STL [R1+0x68c], R227 ;  /* 0x00068ce301007387 */ /* 0x0001e80000100800 */
[----:B0-----:R-:W3:Y:S04]  /*dc70*/  LDL R227, [R1+0x8] ;  /* 0x0000080001e37983 */ /* 0x001ee80000100800 */
[----:B------:R0:W-:Y:S04]  /*dc80*/  STL [R1+0x688], R228 ;  /* 0x000688e401007387 */ /* 0x0001e80000100800 */
[----:B0-----:R-:W4:Y:S04]  /*dc90*/  LDL R228, [R1+0xc] ;  /* 0x00000c0001e47983 */ /* 0x001f280000100800 */
        /* <DEDUP_REMOVED lines=211> */
[----:B0-----:R-:W4:Y:S04]  /*e9d0*/  LDL.LU R122, [R1+0x200] ;  /* 0x00020000017a7983 */ /* 0x001f280000300800 */
        /* <DEDUP_REMOVED lines=10> */
[----:B------:R-:W4:Y:S04]  /*ea80*/  LDL.LU R0, [R1+0x22c] ;  /* 0x00022c0001007983 */ /* 0x000f280000300800 */
        /* <DEDUP_REMOVED lines=37> */
[----:B0-----:R-:W4:Y:S04]  /*ece0*/  LDL.LU R146, [R1+0x210] ;  /* 0x0002100001927983 */ /* 0x001f280000300800 */
[----:B------:R0:W-:Y:S01]  /*ecf0*/  STL [R1+0x47c], R147 ;  /* 0x00047c9301007387 */ /* 0x0001e20000100800 */
[----:B------:R-:W-:-:S03]  /*ed00*/  FADD R2, R225, R2 ;  /* 0x00000002e1027221 */ /* 0x000fc60000000000 */
[----:B0-----:R-:W4:Y:S04]  /*ed10*/  LDL R147, [R1+0x1f8] ;  /* 0x0001f80001937983 */ /* 0x001f280000100800 */
[----:B------:R0:W-:Y:S01]  /*ed20*/  STL [R1+0x478], R148 ;  /* 0x0004789401007387 */ /* 0x0001e20000100800 */
[----:B--2---:R-:W-:-:S01]  /*ed30*/  FADD R3, R226, R3 ;  /* 0x00000003e2037221 */ /* 0x004fc20000000000 */
[----:B---3--:R-:W-:Y:S02]  /*ed40*/  FADD R4, R227, R4 ;  /* 0x00000004e3047221 */ /* 0x008fe40000000000 */
[----:B0-----:R-:W2:Y:S04]  /*ed50*/  LDL R148, [R1+0x1c0] ;  /* 0x0001c00001947983 */ /* 0x001ea80000100800 */
[----:B------:R0:W-:Y:S01]  /*ed60*/  STL [R1+0x474], R149 ;  /* 0x0004749501007387 */ /* 0x0001e20000100800 */
[----:B----4-:R-:W-:-:S01]  /*ed70*/  FADD R5, R228, R5 ;  /* 0x00000005e4057221 */ /* 0x010fc20000000000 */
[----:B------:R-:W-:-:S02]  /*ed80*/  FADD R6, R229, R6 ;  /* 0x00000006e5067221 */ /* 0x000fc40000000000 */
[----:B0-----:R-:W3:Y:S04]  /*ed90*/  LDL R149, [R1+0x1f4] ;  /* 0x0001f40001957983 */ /* 0x001ee80000100800 */
[----:B------:R0:W-:Y:S01]  /*eda0*/  STL [R1+0x470], R150 ;  /* 0x0004709601007387 */ /* 0x0001e20000100800 */
[----:B------:R-:W-:-:S01]  /*edb0*/  FADD R7, R230, R7 ;  /* 0x00000007e6077221 */ /* 0x000fc20000000000 */
[----:B------:R-:W-:Y:S02]  /*edc0*/  FADD R8, R231, R8 ;  /* 0x00000008e7087221 */ /* 0x000fe40000000000 */
[----:B0-----:R-:W4:Y:S04]  /*edd0*/  LDL.LU R150, [R1+0x20c] ;  /* 0x00020c0001967983 */ /* 0x001f280000300800 */
[----:B------:R0:W-:Y:S01]  /*ede0*/  STL [R1+0x46c], R151 ;  /* 0x00046c9701007387 */ /* 0x0001e20000100800 */
[----:B------:R-:W-:-:S01]  /*edf0*/  FADD R9, R232, R9 ;  /* 0x00000009e8097221 */ /* 0x000fc20000000000 */
[----:B------:R-:W-:-:S02]  /*ee00*/  FADD R10, R233, R10 ;  /* 0x0000000ae90a7221 */ /* 0x000fc40000000000 */
[----:B0-----:R-:W3:Y:S04]  /*ee10*/  LDL R151, [R1+0x1f0] ;  /* 0x0001f00001977983 */ /* 0x001ee80000100800 */
[----:B------:R-:W2:Y:S04]  /*ee20*/  LDL.LU R225, [R1+0x694] ;  /* 0x0006940001e17983 */ /* 0x000ea80000300800 */
[----:B------:R-:W4:Y:S04]  /*ee30*/  LDL.LU R226, [R1+0x690] ;  /* 0x0006900001e27983 */ /* 0x000f280000300800 */
[----:B------:R-:W3:Y:S04]  /*ee40*/  LDL.LU R227, [R1+0x68c] ;  /* 0x00068c0001e37983 */ /* 0x000ee80000300800 */
[----:B------:R-:W3:Y:S04]  /*ee50*/  LDL.LU R228, [R1+0x688] ;  /* 0x0006880001e47983 */ /* 0x000ee80000300800 */
[----:B------:R-:W3:Y:S01]  /*ee60*/  LDL.LU R229, [R1+0x684] ;  /* 0x0006840001e57983 */ /* 0x000ee20000300800 */
[----:B------:R-:W-:-:S03]  /*ee70*/  FADD R11, R234, R11 ;  /* 0x0000000bea0b7221 */ /* 0x000fc60000000000 */
[----:B------:R-:W3:Y:S01]  /*ee80*/  LDL.LU R230, [R1+0x680] ;  /* 0x0006800001e67983 */ /* 0x000ee20000300800 */
[----:B------:R-:W-:-:S03]  /*ee90*/  FADD R12, R235, R12 ;  /* 0x0000000ceb0c7221 */ /* 0x000fc60000000000 */
[----:B------:R-:W3:Y:S04]  /*eea0*/  LDL.LU R231, [R1+0x67c] ;  /* 0x00067c0001e77983 */ /* 0x000ee80000300800 */
[----:B------:R-:W3:Y:S04]  /*eeb0*/  LDL.LU R232, [R1+0x678] ;  /* 0x0006780001e87983 */ /* 0x000ee80000300800 */
[----:B------:R-:W3:Y:S04]  /*eec0*/  LDL.LU R233, [R1+0x674] ;  /* 0x0006740001e97983 */ /* 0x000ee80000300800 */
[----:B------:R-:W3:Y:S04]  /*eed0*/  LDL.LU R234, [R1+0x670] ;  /* 0x0006700001ea7983 */ /* 0x000ee80000300800 */
[----:B------:R-:W3:Y:S01]  /*eee0*/  LDL.LU R235, [R1+0x66c] ;  /* 0x00066c0001eb7983 */ /* 0x000ee20000300800 */
[----:B------:R-:W-:-:S01]  /*eef0*/  FADD R13, R24, R13 ;  /* 0x0000000d180d7221 */ /* 0x000fc20000000000 */
[----:B------:R-:W-:Y:S01]  /*ef00*/  FADD R14, R25, R14 ;  /* 0x0000000e190e7221 */ /* 0x000fe20000000000 */
[----:B------:R-:W-:-:S01]  /*ef10*/  FADD R15, R26, R15 ;  /* 0x0000000f1a0f7221 */ /* 0x000fc20000000000 */
[----:B------:R-:W3:Y:S01]  /*ef20*/  LDL.LU R24, [R1+0x668] ;  /* 0x0006680001187983 */ /* 0x000ee20000300800 */
[----:B------:R-:W-:-:S01]  /*ef30*/  FADD R16, R27, R16 ;  /* 0x000000101b107221 */ /* 0x000fc20000000000 */
[----:B------:R-:W-:-:S02]  /*ef40*/  FADD R17, R28, R17 ;  /* 0x000000111c117221 */ /* 0x000fc40000000000 */
[----:B------:R-:W3:Y:S01]  /*ef50*/  LDL.LU R25, [R1+0x664] ;  /* 0x0006640001197983 */ /* 0x000ee20000300800 */
[----:B------:R-:W-:-:S03]  /*ef60*/  FADD R18, R29, R18 ;  /* 0x000000121d127221 */ /* 0x000fc60000000000 */
        /* <DEDUP_REMOVED lines=157> */
[----:B--2---:R-:W-:-:S03]  /*f940*/  FADD R225, R108, R225 ;  /* 0x000000e16ce17221 */ /* 0x004fc60000000000 */
[----:B------:R-:W2:Y:S01]  /*f950*/  LDL.LU R105, [R1+0x524] ;  /* 0x0005240001697983 */ /* 0x000ea20000300800 */
[----:B----4-:R-:W-:-:S03]  /*f960*/  FADD R226, R109, R226 ;  /* 0x000000e26de27221 */ /* 0x010fc60000000000 */
[----:B------:R-:W4:Y:S01]  /*f970*/  LDL.LU R106, [R1+0x520] ;  /* 0x00052000016a7983 */ /* 0x000f220000300800 */
[----:B---3--:R-:W-:-:S03]  /*f980*/  FADD R227, R110, R227 ;  /* 0x000000e36ee37221 */ /* 0x008fc60000000000 */
        /* <DEDUP_REMOVED lines=15> */
[----:B------:R-:W-:-:S01]  /*fa80*/  FADD R235, R118, R235 ;  /* 0x000000eb76eb7221 */ /* 0x000fc20000000000 */
[----:B------:R-:W-:Y:S02]  /*fa90*/  FADD R122, R121, R122 ;  /* 0x0000007a797a7221 */ /* 0x000fe40000000000 */
[----:B------:R-:W3:Y:S01]  /*faa0*/  LDL.LU R115, [R1+0x4fc] ;  /* 0x0004fc0001737983 */ /* 0x000ee20000300800 */
[----:B------:R-:W-:-:S03]  /*fab0*/  FADD R236, R119, R236 ;  /* 0x000000ec77ec7221 */ /* 0x000fc60000000000 */
[----:B------:R-:W3:Y:S01]  /*fac0*/  LDL.LU R116, [R1+0x4f8] ;  /* 0x0004f80001747983 */ /* 0x000ee20000300800 */
[----:B------:R-:W-:-:S03]  /*fad0*/  FADD R237, R120, R237 ;  /* 0x000000ed78ed7221 */ /* 0x000fc60000000000 */
[----:B------:R-:W3:Y:S01]  /*fae0*/  LDL.LU R117, [R1+0x4f4] ;  /* 0x0004f40001757983 */ /* 0x000ee20000300800 */
[----:B------:R-:W-:-:S03]  /*faf0*/  FADD R124, R123, R124 ;  /* 0x0000007c7b7c7221 */ /* 0x000fc60000000000 */
[----:B------:R-:W3:Y:S04]  /*fb00*/  LDL.LU R118, [R1+0x4f0] ;  /* 0x0004f00001767983 */ /* 0x000ee80000300800 */
[----:B------:R-:W3:Y:S01]  /*fb10*/  LDL.LU R119, [R1+0x4ec] ;  /* 0x0004ec0001777983 */ /* 0x000ee20000300800 */
[----:B------:R-:W-:-:S03]  /*fb20*/  FADD R126, R125, R126 ;  /* 0x0000007e7d7e7221 */ /* 0x000fc60000000000 */
[----:B------:R-:W3:Y:S04]  /*fb30*/  LDL.LU R120, [R1+0x4e8] ;  /* 0x0004e80001787983 */ /* 0x000ee80000300800 */
[----:B------:R-:W3:Y:S04]  /*fb40*/  LDL.LU R121, [R1+0x4e4] ;  /* 0x0004e40001797983 */ /* 0x000ee80000300800 */
[----:B------:R0:W-:Y:S01]  /*fb50*/  STL [R1+0x200], R122 ;  /* 0x0002007a01007387 */ /* 0x0001e20000100800 */
[----:B------:R-:W-:-:S01]  /*fb60*/  FADD R150, R127, R150 ;  /* 0x000000967f967221 */ /* 0x000fc20000000000 */
[----:B------:R-:W-:Y:S01]  /*fb70*/  FADD R146, R148, R146 ;  /* 0x0000009294927221 */ /* 0x000fe20000000000 */
[----:B------:R-:W-:-:S01]  /*fb80*/  FADD R143, R144, R143 ;  /* 0x0000008f908f7221 */ /* 0x000fc20000000000 */
[----:B------:R-:W-:Y:S01]  /*fb90*/  FADD R141, R142, R141 ;  /* 0x0000008d8e8d7221 */ /* 0x000fe20000000000 */
[----:B0-----:R-:W3:Y:S04]  /*fba0*/  LDL.LU R122, [R1+0x4e0] ;  /* 0x0004e000017a7983 */ /* 0x001ee80000300800 */
[----:B------:R-:W3:Y:S04]  /*fbb0*/  LDL.LU R123, [R1+0x4dc] ;  /* 0x0004dc00017b7983 */ /* 0x000ee80000300800 */
[----:B------:R0:W-:Y:S01]  /*fbc0*/  STL [R1+0x204], R124 ;  /* 0x0002047c01007387 */ /* 0x0001e20000100800 */
[----:B------:R-:W-:-:S01]  /*fbd0*/  FADD R139, R140, R139 ;  /* 0x0000008b8c8b7221 */ /* 0x000fc20000000000 */
[----:B------:R-:W-:Y:S01]  /*fbe0*/  FADD R137, R138, R137 ;  /* 0x000000898a897221 */ /* 0x000fe20000000000 */
[----:B------:R-:W-:-:S01]  /*fbf0*/  FADD R135, R136, R135 ;  /* 0x0000008788877221 */ /* 0x000fc20000000000 */
[----:B0-----:R-:W3:Y:S04]  /*fc00*/  LDL.LU R124, [R1+0x4d8] ;  /* 0x0004d800017c7983 */ /* 0x001ee80000300800 */
[----:B------:R-:W3:Y:S04]  /*fc10*/  LDL.LU R125, [R1+0x4d4] ;  /* 0x0004d400017d7983 */ /* 0x000ee80000300800 */
[----:B------:R0:W-:Y:S01]  /*fc20*/  STL [R1+0x208], R126 ;  /* 0x0002087e01007387 */ /* 0x0001e20000100800 */
[----:B------:R-:W-:-:S01]  /*fc30*/  FADD R131, R133, R131 ;  /* 0x0000008385837221 */ /* 0x000fc20000000000 */
[----:B------:R-:W-:-:S02]  /*fc40*/  FADD R0, R129, R0 ;  /* 0x0000000081007221 */ /* 0x000fc40000000000 */
[----:B0-----:R-:W3:Y:S04]  /*fc50*/  LDL.LU R126, [R1+0x4d0] ;  /* 0x0004d000017e7983 */ /* 0x001ee80000300800 */
[----:B------:R-:W3:Y:S04]  /*fc60*/  LDL.LU R127, [R1+0x4cc] ;  /* 0x0004cc00017f7983 */ /* 0x000ee80000300800 */
[----:B------:R-:W-:Y:S04]  /*fc70*/  STL [R1+0x20c], R150 ;  /* 0x00020c9601007387 */ /* 0x000fe80000100800 */
[----:B------:R-:W-:Y:S04]  /*fc80*/  STL [R1+0x210], R146 ;  /* 0x0002109201007387 */ /* 0x000fe80000100800 */
[----:B------:R-:W-:Y:S04]  /*fc90*/  STL [R1+0x214], R143 ;  /* 0x0002148f01007387 */ /* 0x000fe80000100800 */
[----:B------:R-:W-:Y:S04]  /*fca0*/  STL [R1+0x218], R141 ;  /* 0x0002188d01007387 */ /* 0x000fe80000100800 */
[----:B------:R-:W-:Y:S04]  /*fcb0*/  STL [R1+0x21c], R139 ;  /* 0x00021c8b01007387 */ /* 0x000fe80000100800 */
[----:B------:R-:W-:Y:S04]  /*fcc0*/  STL [R1+0x220], R137 ;  /* 0x0002208901007387 */ /* 0x000fe80000100800 */
[----:B------:R-:W2:Y:S04]  /*fcd0*/  LDL.LU R129, [R1+0x230] ;  /* 0x0002300001817983 */ /* 0x000ea80000300800 */
[----:B------:R-:W-:Y:S04]  /*fce0*/  STL [R1+0x224], R135 ;  /* 0x0002248701007387 */ /* 0x000fe80000100800 */
[----:B------:R0:W-:Y:S04]  /*fcf0*/  STL [R1+0x228], R131 ;  /* 0x0002288301007387 */ /* 0x0001e80000100800 */
[----:B0-----:R-:W4:Y:S04]  /*fd00*/  LDL.LU R131, [R1+0x234] ;  /* 0x0002340001837983 */ /* 0x001f280000300800 */
[----:B------:R-:W3:Y:S04]  /*fd10*/  LDL.LU R133, [R1+0x238] ;  /* 0x0002380001857983 */ /* 0x000ee80000300800 */
[----:B------:R0:W-:Y:S04]  /*fd20*/  STL [R1+0x22c], R0 ;  /* 0x00022c0001007387 */ /* 0x0001e80000100800 */
[----:B------:R-:W3:Y:S04]  /*fd30*/  LDL.LU R135, [R1+0x23c] ;  /* 0x00023c0001877983 */ /* 0x000ee80000300800 */
        /* <DEDUP_REMOVED lines=12> */
[----:B0-----:R-:W3:Y:S01]  /*fe00*/  LDL.LU R0, [R1+0x270] ;  /* 0x0002700001007983 */ /* 0x001ee20000300800 */
[----:B--2---:R-:W-:-:S03]  /*fe10*/  FADD R129, R128, R129 ;  /* 0x0000008180817221 */ /* 0x004fc60000000000 */
[----:B------:R-:W2:Y:S04]  /*fe20*/  LDL.LU R128, [R1+0x4c8] ;  /* 0x0004c80001807983 */ /* 0x000ea80000300800 */
[----:B------:R0:W-:Y:S04]  /*fe30*/  STL [R1+0x230], R129 ;  /* 0x0002308101007387 */ /* 0x0001e80000100800 */
[----:B0-----:R-:W2:Y:S01]  /*fe40*/  LDL.LU R129, [R1+0x4c4] ;  /* 0x0004c40001817983 */ /* 0x001ea20000300800 */
[----:B----4-:R-:W-:-:S03]  /*fe50*/  FADD R131, R130, R131 ;  /* 0x0000008382837221 */ /* 0x010fc60000000000 */
[----:B------:R-:W4:Y:S01]  /*fe60*/  LDL.LU R130, [R1+0x4c0] ;  /* 0x0004c00001827983 */ /* 0x000f220000300800 */
[----:B---3--:R-:W-:-:S03]  /*fe70*/  FADD R133, R132, R133 ;  /* 0x0000008584857221 */ /* 0x008fc60000000000 */
[----:B------:R0:W-:Y:S01]  /*fe80*/  STL [R1+0x234], R131 ;  /* 0x0002348301007387 */ /* 0x0001e20000100800 */
[----:B------:R-:W-:-:S03]  /*fe90*/  FADD R135, R134, R135 ;  /* 0x0000008786877221 */ /* 0x000fc60000000000 */
[----:B0-----:R-:W3:Y:S01]  /*fea0*/  LDL.LU R131, [R1+0x4bc] ;  /* 0x0004bc0001837983 */ /* 0x001ee20000300800 */
[----:B------:R-:W-:-:S03]  /*feb0*/  FADD R150, R151, R150 ;  /* 0x0000009697967221 */ /* 0x000fc60000000000 */
[----:B------:R-:W3:Y:S01]  /*fec0*/  LDL.LU R132, [R1+0x4b8] ;  /* 0x0004b80001847983 */ /* 0x000ee20000300800 */
[----:B------:R-:W-:-:S03]  /*fed0*/  FADD R148, R149, R148 ;  /* 0x0000009495947221 */ /* 0x000fc60000000000 */
[----:B------:R0:W-:Y:S01]  /*fee0*/  STL [R1+0x238], R133 ;  /* 0x0002388501007387 */ /* 0x0001e20000100800 */
[----:B------:R-:W-:-:S01]  /*fef0*/  FADD R146, R147, R146 ;  /* 0x0000009293927221 */ /* 0x000fc20000000000 */
[----:B------:R-:W-:Y:S02]  /*ff00*/  FADD R144, R145, R144 ;  /* 0x0000009091907221 */ /* 0x000fe40000000000 */
[----:B0-----:R-:W3:Y:S01]  /*ff10*/  LDL.LU R133, [R1+0x4b4] ;  /* 0x0004b40001857983 */ /* 0x001ee20000300800 */
[----:B------:R-:W-:-:S03]  /*ff20*/  FADD R143, R24, R143 ;  /* 0x0000008f188f7221 */ /* 0x000fc60000000000 */
[----:B------:R-:W3:Y:S01]  /*ff30*/  LDL.LU R134, [R1+0x4b0] ;  /* 0x0004b00001867983 */ /* 0x000ee20000300800 */
[----:B------:R-:W-:-:S03]  /*ff40*/  FADD R142, R25, R142 ;  /* 0x0000008e198e7221 */ /* 0x000fc60000000000 */
[----:B------:R0:W-:Y:S01]  /*ff50*/  STL [R1+0x23c], R135 ;  /* 0x00023c8701007387 */ /* 0x0001e20000100800 */
[----:B------:R-:W-:-:S01]  /*ff60*/  FADD R141, R26, R141 ;  /* 0x0000008d1a8d7221 */ /* 0x000fc20000000000 */
[----:B------:R-:W-:Y:S01]  /*ff70*/  FADD R140, R27, R140 ;  /* 0x0000008c1b8c7221 */ /* 0x000fe20000000000 */
[----:B------:R-:W-:-:S01]  /*ff80*/  FADD R139, R28, R139 ;  /* 0x0000008b1c8b7221 */ /* 0x000fc20000000000 */
[----:B0-----:R-:W3:Y:S01]  /*ff90*/  LDL.LU R135, [R1+0x4ac] ;  /* 0x0004ac0001877983 */ /* 0x001ee20000300800 */
[----:B------:R-:W-:-:S03]  /*ffa0*/  FADD R138, R29, R138 ;  /* 0x0000008a1d8a7221 */ /* 0x000fc60000000000 */
[----:B------:R0:W-:Y:S01]  /*ffb0*/  STL [R1+0x240], R150 ;  /* 0x0002409601007387 */ /* 0x0001e20000100800 */
[----:B------:R-:W-:-:S03]  /*ffc0*/  FADD R137, R30, R137 ;  /* 0x000000891e897221 */ /* 0x000fc60000000000 */
[----:B------:R1:W-:Y:S01]  /*ffd0*/  STL [R1+0x244], R148 ;  /* 0x0002449401007387 */ /* 0x0003e20000100800 */
[----:B------:R-:W-:-:S03]  /*ffe0*/  FADD R136, R31, R136 ;  /* 0x000000881f887221 */ /* 0x000fc60000000000 */
[----:B------:R1:W-:Y:S01]  /*fff0*/  STL [R1+0x248], R146 ;  /* 0x0002489201007387 */ /* 0x0003e20000100800 */
[----:B------:R-:W-:-:S03]  /*10000*/  FADD R0, R32, R0 ;  /* 0x0000000020007221 */ /* 0x000fc60000000000 */
[----:B------:R1:W-:Y:S04]  /*10010*/  STL [R1+0x24c], R144 ;  /* 0x00024c9001007387 */ /* 0x0003e80000100800 */
[----:B------:R1:W-:Y:S04]  /*10020*/  STL [R1+0x250], R143 ;  /* 0x0002508f01007387 */ /* 0x0003e80000100800 */
[----:B------:R1:W-:Y:S04]  /*10030*/  STL [R1+0x254], R142 ;  /* 0x0002548e01007387 */ /* 0x0003e80000100800 */
[----:B------:R1:W-:Y:S04]  /*10040*/  STL [R1+0x258], R141 ;  /* 0x0002588d01007387 */ /* 0x0003e80000100800 */
[----:B------:R1:W-:Y:S04]  /*10050*/  STL [R1+0x25c], R140 ;  /* 0x00025c8c01007387 */ /* 0x0003e80000100800 */
[----:B------:R1:W-:Y:S04]  /*10060*/  STL [R1+0x260], R139 ;  /* 0x0002608b01007387 */ /* 0x0003e80000100800 */
[----:B------:R1:W-:Y:S04]  /*10070*/  STL [R1+0x264], R138 ;  /* 0x0002648a01007387 */ /* 0x0003e80000100800 */
[----:B------:R-:W2:Y:S04]  /*10080*/  LDL.LU R151, [R1+0x274] ;  /* 0x0002740001977983 */ /* 0x000ea80000300800 */
[----:B------:R1:W-:Y:S04]  /*10090*/  STL [R1+0x268], R137 ;  /* 0x0002688901007387 */ /* 0x0003e80000100800 */
[----:B0-----:R-:W4:Y:S04]  /*100a0*/  LDL.LU R150, [R1+0x278] ;  /* 0x0002780001967983 */ /* 0x001f280000300800 */
[----:B------:R0:W-:Y:S04]  /*100b0*/  STL [R1+0x26c], R136 ;  /* 0x00026c8801007387 */ /* 0x0001e80000100800 */
[----:B------:R-:W3:Y:S04]  /*100c0*/  LDL.LU R149, [R1+0x27c] ;  /* 0x00027c0001957983 */ /* 0x000ee80000300800 */
[----:B------:R0:W-:Y:S04]  /*100d0*/  STL [R1+0x270], R0 ;  /* 0x0002700001007387 */ /* 0x0001e80000100800 */
[----:B-1----:R-:W3:Y:S04]  /*100e0*/  LDL.LU R148, [R1+0x280] ;  /* 0x0002800001947983 */ /* 0x002ee80000300800 */
        /* <DEDUP_REMOVED lines=11> */
[----:B0-----:R-:W3:Y:S04]  /*101a0*/  LDL.LU R136, [R1+0x2b0] ;  /* 0x0002b00001887983 */ /* 0x001ee80000300800 */
[----:B------:R-:W3:Y:S01]  /*101b0*/  LDL.LU R0, [R1+0x2b4] ;  /* 0x0002b40001007983 */ /* 0x000ee20000300800 */
[----:B--2---:R-:W-:-:S05]  /*101c0*/  FADD R151, R33, R151 ;  /* 0x0000009721977221 */ /* 0x004fca0000000000 */
[----:B------:R0:W-:Y:S01]  /*101d0*/  STL [R1+0x274], R151 ;  /* 0x0002749701007387 */ /* 0x0001e20000100800 */
[----:B----4-:R-:W-:-:S05]  /*101e0*/  FADD R150, R34, R150 ;  /* 0x0000009622967221 */ /* 0x010fca0000000000 */
[----:B------:R1:W-:Y:S01]  /*101f0*/  STL [R1+0x278], R150 ;  /* 0x0002789601007387 */ /* 0x0003e20000100800 */
[----:B---3--:R-:W-:-:S05]  /*10200*/  FADD R149, R35, R149 ;  /* 0x0000009523957221 */ /* 0x008fca0000000000 */
[----:B------:R2:W-:Y:S01]  /*10210*/  STL [R1+0x27c], R149 ;  /* 0x00027c9501007387 */ /* 0x0005e20000100800 */
[----:B------:R-:W-:-:S01]  /*10220*/  FADD R148, R36, R148 ;  /* 0x0000009424947221 */ /* 0x000fc20000000000 */
[----:B------:R-:W-:-:S04]  /*10230*/  FADD R147, R37, R147 ;  /* 0x0000009325937221 */ /* 0x000fc80000000000 */
[----:B------:R3:W-:Y:S01]  /*10240*/  STL [R1+0x280], R148 ;  /* 0x0002809401007387 */ /* 0x0007e20000100800 */
[----:B------:R-:W-:-:S03]  /*10250*/  FADD R146, R38, R146 ;  /* 0x0000009226927221 */ /* 0x000fc60000000000 */
        /* <DEDUP_REMOVED lines=20> */
[----:B0-----:R-:W4:Y:S01]  /*103a0*/  LDL.LU R151, [R1+0x2b8] ;  /* 0x0002b80001977983 */ /* 0x001f220000300800 */
[----:B------:R-:W-:-:S03]  /*103b0*/  FADD R0, R49, R0 ;  /* 0x0000000031007221 */ /* 0x000fc60000000000 */
[----:B------:R0:W-:Y:S04]  /*103c0*/  STL [R1+0x2ac], R137 ;  /* 0x0002ac8901007387 */ /* 0x0001e80000100800 */
[----:B-1----:R-:W4:Y:S04]  /*103d0*/  LDL.LU R150, [R1+0x2bc] ;  /* 0x0002bc0001967983 */ /* 0x002f280000300800 */
[----:B------:R1:W-:Y:S04]  /*103e0*/  STL [R1+0x2b0], R136 ;  /* 0x0002b08801007387 */ /* 0x0003e80000100800 */
[----:B--2---:R-:W2:Y:S04]  /*103f0*/  LDL.LU R149, [R1+0x2c0] ;  /* 0x0002c00001957983 */ /* 0x004ea80000300800 */
[----:B------:R1:W-:Y:S04]  /*10400*/  STL [R1+0x2b4], R0 ;  /* 0x0002b40001007387 */ /* 0x0003e80000100800 */
[----:B---3--:R-:W3:Y:S04]  /*10410*/  LDL.LU R148, [R1+0x2c4] ;  /* 0x0002c40001947983 */ /* 0x008ee80000300800 */
[----:B----4-:R-:W4:Y:S04]  /*10420*/  LDL.LU R147, [R1+0x2c8] ;  /* 0x0002c80001937983 */ /* 0x010f280000300800 */
[----:B------:R-:W4:Y:S04]  /*10430*/  LDL.LU R146, [R1+0x2cc] ;  /* 0x0002cc0001927983 */ /* 0x000f280000300800 */
        /* <DEDUP_REMOVED lines=8> */
[----:B0-----:R-:W4:Y:S04]  /*104c0*/  LDL.LU R137, [R1+0x2f0] ;  /* 0x0002f00001897983 */ /* 0x001f280000300800 */
[----:B-1----:R-:W4:Y:S04]  /*104d0*/  LDL.LU R136, [R1+0x2f4] ;  /* 0x0002f40001887983 */ /* 0x002f280000300800 */
[----:B------:R-:W4:Y:S01]  /*104e0*/  LDL.LU R0, [R1+0x2f8] ;  /* 0x0002f80001007983 */ /* 0x000f220000300800 */
[----:B------:R-:W-:-:S01]  /*104f0*/  FADD R151, R50, R151 ;  /* 0x0000009732977221 */ /* 0x000fc20000000000 */
[----:B------:R-:W-:-:S04]  /*10500*/  FADD R150, R51, R150 ;  /* 0x0000009633967221 */ /* 0x000fc80000000000 */
[----:B------:R0:W-:Y:S01]  /*10510*/  STL [R1+0x2b8], R151 ;  /* 0x0002b89701007387 */ /* 0x0001e20000100800 */
[----:B--2---:R-:W-:-:S03]  /*10520*/  FADD R149, R52, R149 ;  /* 0x0000009534957221 */ /* 0x004fc60000000000 */
[----:B------:R1:W-:Y:S01]  /*10530*/  STL [R1+0x2bc], R150 ;  /* 0x0002bc9601007387 */ /* 0x0003e20000100800 */
[----:B---3--:R-:W-:-:S03]  /*10540*/  FADD R148, R53, R148 ;  /* 0x0000009435947221 */ /* 0x008fc60000000000 */
[----:B------:R2:W-:Y:S01]  /*10550*/  STL [R1+0x2c0], R149 ;  /* 0x0002c09501007387 */ /* 0x0005e20000100800 */
[----:B----4-:R-:W-:-:S03]  /*10560*/  FADD R147, R54, R147 ;  /* 0x0000009336937221 */ /* 0x010fc60000000000 */
        /* <DEDUP_REMOVED lines=198> */
[----:B------:R-:W-:Y:S01]  /*111d0*/  STL [R1+0x3c8], R151 ;  /* 0x0003c89701007387 */ /* 0x000fe20000100800 */
[----:B--2---:R-:W-:-:S03]  /*111e0*/  FADD R149, R120, R149 ;  /* 0x0000009578957221 */ /* 0x004fc60000000000 */
[----:B------:R-:W-:Y:S01]  /*111f0*/  STL [R1+0x3cc], R150 ;  /* 0x0003cc9601007387 */ /* 0x000fe20000100800 */
[----:B---3--:R-:W-:-:S03]  /*11200*/  FADD R148, R121, R148 ;  /* 0x0000009479947221 */ /* 0x008fc60000000000 */
[----:B------:R-:W-:Y:S01]  /*11210*/  STL [R1+0x3d0], R149 ;  /* 0x0003d09501007387 */ /* 0x000fe20000100800 */
[----:B----4-:R-:W-:-:S03]  /*11220*/  FADD R147, R122, R147 ;  /* 0x000000937a937221 */ /* 0x010fc60000000000 */
[----:B------:R-:W-:Y:S01]  /*11230*/  STL [R1+0x3d4], R148 ;  /* 0x0003d49401007387 */ /* 0x000fe20000100800 */
[----:B------:R-:W-:-:S03]  /*11240*/  FADD R146, R123, R146 ;  /* 0x000000927b927221 */ /* 0x000fc60000000000 */
        /* <DEDUP_REMOVED lines=17> */
[----:B------:R-:W-:-:S01]  /*11360*/  FADD R137, R132, R137 ;  /* 0x0000008984897221 */ /* 0x000fc20000000000 */
[----:B------:R-:W-:Y:S02]  /*11370*/  FADD R136, R133, R136 ;  /* 0x0000008885887221 */ /* 0x000fe40000000000 */
[----:B------:R-:W-:Y:S04]  /*11380*/  STL [R1+0x3fc], R138 ;  /* 0x0003fc8a01007387 */ /* 0x000fe80000100800 */
[----:B------:R0:W-:Y:S04]  /*11390*/  STL [R1+0x404], R136 ;  /* 0x0004048801007387 */ /* 0x0001e80000100800 */
[----:B------:R1:W-:Y:S04]  /*113a0*/  STL [R1+0x400], R137 ;  /* 0x0004008901007387 */ /* 0x0003e80000100800 */
[----:B0-----:R-:W2:Y:S01]  /*113b0*/  LDL.LU R136, [R1+0x40c] ;  /* 0x00040c0001887983 */ /* 0x001ea20000300800 */
[----:B------:R-:W-:-:S03]  /*113c0*/  FADD R0, R134, R0 ;  /* 0x0000000086007221 */ /* 0x000fc60000000000 */
[----:B-1----:R-:W3:Y:S04]  /*113d0*/  LDL.LU R137, [R1+0x410] ;  /* 0x0004100001897983 */ /* 0x002ee80000300800 */
[----:B------:R-:W4:Y:S04]  /*113e0*/  LDL.LU R138, [R1+0x414] ;  /* 0x00041400018a7983 */ /* 0x000f280000300800 */
[----:B------:R0:W-:Y:S04]  /*113f0*/  STL [R1+0x408], R0 ;  /* 0x0004080001007387 */ /* 0x0001e80000100800 */
        /* <DEDUP_REMOVED lines=13> */
[----:B0-----:R-:W4:Y:S01]  /*114d0*/  LDL.LU R0, [R1+0x44c] ;  /* 0x00044c0001007983 */ /* 0x001f220000300800 */
[----:B--2---:R-:W-:-:S05]  /*114e0*/  FADD R136, R135, R136 ;  /* 0x0000008887887221 */ /* 0x004fca0000000000 */
[----:B------:R0:W-:Y:S04]  /*114f0*/  STL [R1+0x40c], R136 ;  /* 0x00040c8801007387 */ /* 0x0001e80000100800 */
[----:B0-----:R-:W3:Y:S02]  /*11500*/  LDL.LU R136, [R1+0x4a8] ;  /* 0x0004a80001887983 */ /* 0x001ee40000300800 */
[----:B---3--:R-:W-:-:S05]  /*11510*/  FADD R137, R136, R137 ;  /* 0x0000008988897221 */ /* 0x008fca0000000000 */
[----:B------:R0:W-:Y:S04]  /*11520*/  STL [R1+0x410], R137 ;  /* 0x0004108901007387 */ /* 0x0001e80000100800 */
[----:B0-----:R-:W4:Y:S02]  /*11530*/  LDL.LU R137, [R1+0x4a4] ;  /* 0x0004a40001897983 */ /* 0x001f240000300800 */
[----:B----4-:R-:W-:-:S05]  /*11540*/  FADD R138, R137, R138 ;  /* 0x0000008a898a7221 */ /* 0x010fca0000000000 */
[----:B------:R0:W-:Y:S04]  /*11550*/  STL [R1+0x414], R138 ;  /* 0x0004148a01007387 */ /* 0x0001e80000100800 */
[----:B0-----:R-:W2:Y:S02]  /*11560*/  LDL.LU R138, [R1+0x4a0] ;  /* 0x0004a000018a7983 */ /* 0x001ea40000300800 */
[----:B--2---:R-:W-:-:S05]  /*11570*/  FADD R139, R138, R139 ;  /* 0x0000008b8a8b7221 */ /* 0x004fca0000000000 */
        /* <DEDUP_REMOVED lines=37> */
[----:B0-----:R-:W2:Y:S01]  /*117d0*/  LDL.LU R151, [R1+0x46c] ;  /* 0x00046c0001977983 */ /* 0x001ea20000300800 */
[----:B------:R-:W-:Y:S01]  /*117e0*/  UMOV UR6, URZ ;  /* 0x0000003f00067c82 */ /* 0x000fe20008000000 */
[----:B--2---:R-:W-:-:S05]  /*117f0*/  FADD R0, R0, R151 ;  /* 0x0000009700007221 */ /* 0x004fca0000000000 */
[----:B------:R0:W-:Y:S02]  /*11800*/  STL [R1+0x44c], R0 ;  /* 0x00044c0001007387 */ /* 0x0001e40000100800 */
.L_x_28:
[----:B------:R-:W-:Y:S05]  /*11810*/  @!P2 BRA `(.L_x_29) ;  /* 0x000000000004a947 */ /* 0x000fea0003800000 */
[----:B------:R-:W-:Y:S01]  /*11820*/  BPT.TRAP 0x1 ;  /* 0x000000040000795c */ /* 0x000fe20000300000 */
.L_x_29:
[----:B-----5:R2:W-:Y:S04]  /*11830*/  STL [R1+0x46c], R2 ;  /* 0x00046c0201007387 */ /* 0x0205e80000100800 */
[----:B--2---:R-:W2:Y:S01]  /*11840*/  LDL R2, [R1+0x450] ;  /* 0x0004500001027983 */ /* 0x004ea20000100800 */
[----:B0-----:R-:W-:-:S05]  /*11850*/  IMAD.U32 R0, RZ, RZ, UR25 ;  /* 0x00000019ff007e24 */ /* 0x001fca000f8e00ff */
[----:B------:R-:W-:-:S05]  /*11860*/  @P0 LEA R0, R0, UR12, 0x3 ;  /* 0x0000000c00000c11 */ /* 0x000fca000f8e18ff */
[----:B------:R-:W-:Y:S01]  /*11870*/  @P0 VIADD R0, R0, 0x20 ;  /* 0x0000002000000836 */ /* 0x000fe20000000000 */
[----:B------:R-:W-:-:S06]  /*11880*/  UISETP.GT.U32.AND UP0, UPT, UR13, 0x1, UPT ;  /* 0x000000010d00788c */ /* 0x000fcc000bf04070 */
[----:B------:R-:W-:Y:S02]  /*11890*/  PLOP3.LUT P1, PT, PT, PT, UP0, 0x80, 0x0 ;  /* 0x000000000000781c */ /* 0x000fe40003f2f008 */
[----:B--2---:R-:W-:Y:S02]  /*118a0*/  @P0 PRMT R0, R2, 0x654, R0 ;  /* 0x0000065402000816 */ /* 0x004fe40000000000 */
[----:B------:R0:W5:Y:S02]  /*118b0*/  LDL.LU R2, [R1+0x46c] ;  /* 0x00046c0001027983 */ /* 0x0001640000300800 */
[----:B------:R0:W-:Y:S07]  /*118c0*/  @P0 SYNCS.ARRIVE.TRANS64.RED.A1T0 RZ, [R0+URZ], RZ ;  /* 0x000000ff00ff09a7 */ /* 0x0001ee000810043f */
[----:B------:R-:W-:Y:S05]  /*118d0*/  @P1 BRA `(.L_x_30) ;  /* 0x0000000000041947 */ /* 0x000fea0003800000 */
[----:B------:R-:W-:Y:S01]  /*118e0*/  BPT.TRAP 0x1 ;  /* 0x000000040000795c */ /* 0x000fe20000300000 */
.L_x_30:
[----:B------:R-:W-:Y:S02]  /*118f0*/  UISETP.GT.AND UP2, UPT, UR26, 0x1, UPT ;  /* 0x000000011a00788c */ /* 0x000fe4000bf44270 */
[----:B------:R-:W-:Y:S02]  /*11900*/  UIADD3 UR23, UR23, 0x1, URZ ;  /* 0x0000000117177890 */ /* 0x000fe4000fffe03f */
[----:B------:R-:W-:Y:S02]  /*11910*/  UIADD3 UR25, UR25, 0x1, URZ ;  /* 0x0000000119197890 */ /* 0x000fe4000fffe03f */
[----:B------:R-:W-:Y:S01]  /*11920*/  PLOP3.LUT P1, PT, PT, PT, UP2, 0x80, 0x0 ;  /* 0x000000000000781c */ /* 0x000fe20003f2f028 */
[----:B------:R-:W-:Y:S02]  /*11930*/  UISETP.NE.AND UP0, UPT, UR23, 0x4, UPT ;  /* 0x000000041700788c */ /* 0x000fe4000bf05270 */
[----:B------:R-:W-:Y:S02]  /*11940*/  UIADD3 UR16, UR26, -0x1, URZ ;  /* 0xffffffff1a107890 */ /* 0x000fe4000fffe03f */
[----:B------:R-:W-:-:S02]  /*11950*/  USEL UR8, URZ, 0x1, UP0 ;  /* 0x000000013f087887 */ /* 0x000fc40008000000 */
[----:B------:R-:W-:Y:S02]  /*11960*/  UISETP.NE.AND UP1, UPT, UR25, 0x4, UPT ;  /* 0x000000041900788c */ /* 0x000fe4000bf25270 */
[----:B------:R-:W-:Y:S02]  /*11970*/  ULOP3.LUT UR24, UR24, UR8, URZ, 0x3c, !UPT ;  /* 0x0000000818187292 */ /* 0x000fe4000f8e3c3f */
[----:B------:R-:W-:Y:S02]  /*11980*/  USEL UR23, UR23, URZ, UP0 ;  /* 0x0000003f17177287 */ /* 0x000fe40008000000 */
[----:B------:R-:W-:Y:S01]  /*11990*/  USEL UR25, UR25, URZ, UP1 ;  /* 0x0000003f19197287 */ /* 0x000fe20008800000 */
[----:B------:R-:W-:Y:S01]  /*119a0*/  UMOV UR8, 0x1 ;  /* 0x0000000100087882 */ /* 0x000fe20000000000 */
[----:B------:R-:W-:Y:S01]  /*119b0*/  UMOV UR26, UR16 ;  /* 0x00000010001a7c82 */ /* 0x000fe20008000000 */
[----:B------:R-:W-:Y:S09]  /*119c0*/  @P1 BRA `(.L_x_31) ;  /* 0xffffff7400741947 */ /* 0x000ff2000383ffff */
.L_x_23:
[----:B------:R-:W-:-:S04]  /*119d0*/  UISETP.NE.AND UP0, UPT, UR6, URZ, UPT ;  /* 0x0000003f0600728c */ /* 0x000fc8000bf05270 */
[----:B------:R-:W-:-:S06]  /*119e0*/  USEL UR6, URZ, 0x1, !UP0 ;  /* 0x000000013f067887 */ /* 0x000fcc000c000000 */
[----:B------:R-:W-:-:S13]  /*119f0*/  ISETP.NE.AND P1, PT, RZ, UR6, PT ;  /* 0x00000006ff007c0c */ /* 0x000fda000bf25270 */
[----:B------:R-:W-:Y:S05]  /*11a00*/  @!P1 BRA `(.L_x_32) ;  /* 0x0000003800189947 */ /* 0x000fea0003800000 */
[----:B------:R2:W-:Y:S04]  /*11a10*/  STL [R1+0x624], R41 ;  /* 0x0006242901007387 */ /* 0x0005e80000100800 */
[----:B--2---:R-:W2:Y:S04]  /*11a20*/  LDL.LU R41, [R1] ;  /* 0x0000000001297983 */ /* 0x004ea80000300800 */
[----:B------:R3:W-:Y:S04]  /*11a30*/  STL [R1+0x620], R42 ;  /* 0x0006202a01007387 */ /* 0x0007e80000100800 */
[----:B---3--:R-:W3:Y:S04]  /*11a40*/  LDL.LU R42, [R1+0x4] ;  /* 0x00000400012a7983 */ /* 0x008ee80000300800 */
[----:B------:R4:W-:Y:S04]  /*11a50*/  STL [R1+0x61c], R43 ;  /* 0x00061c2b01007387 */ /* 0x0009e80000100800 */
[----:B----4-:R-:W4:Y:S04]  /*11a60*/  LDL.LU R43, [R1+0x8] ;  /* 0x00000800012b7983 */ /* 0x010f280000300800 */
[----:B------:R0:W-:Y:S04]  /*11a70*/  STL [R1+0x618], R44 ;  /* 0x0006182c01007387 */ /* 0x0001e80000100800 */
[----:B0-----:R-:W4:Y:S04]  /*11a80*/  LDL.LU R44, [R1+0xc] ;  /* 0x00000c00012c7983 */ /* 0x001f280000300800 */
        /* <DEDUP_REMOVED lines=144> */
[----:B------:R-:W4:Y:S04]  /*12390*/  LDL.LU R0, [R1+0x204] ;  /* 0x0002040001007983 */ /* 0x000f280000300800 */
        /* <DEDUP_REMOVED lines=69> */
[----:B0-----:R-:W4:Y:S01]  /*127f0*/  LDL.LU R151, [R1+0x130] ;  /* 0x0001300001977983 */ /* 0x001f220000300800 */
[----:B--2--5:R-:W-:Y:S01]  /*12800*/  FADD R2, R41, R2 ;  /* 0x0000000229027221 */ /* 0x024fe20000000000 */
[----:B---3--:R-:W-:Y:S01]  /*12810*/  FADD R3, R42, R3 ;  /* 0x000000032a037221 */ /* 0x008fe20000000000 */
[----:B----4-:R-:W-:Y:S01]  /*12820*/  FADD R4, R43, R4 ;  /* 0x000000042b047221 */ /* 0x010fe20000000000 */
[----:B------:R-:W2:Y:S01]  /*12830*/  LDL.LU R41, [R1+0x624] ;  /* 0x0006240001297983 */ /* 0x000ea20000300800 */
[----:B------:R-:W-:Y:S01]  /*12840*/  FADD R5, R44, R5 ;  /* 0x000000052c057221 */ /* 0x000fe20000000000 */
[----:B------:R-:W-:-:S02]  /*12850*/  FADD R6, R45, R6 ;  /* 0x000000062d067221 */ /* 0x000fc40000000000 */
[----:B------:R-:W3:Y:S01]  /*12860*/  LDL.LU R42, [R1+0x620] ;  /* 0x00062000012a7983 */ /* 0x000ee20000300800 */
[----:B------:R-:W-:-:S03]  /*12870*/  FADD R7, R46, R7 ;  /* 0x000000072e077221 */ /* 0x000fc60000000000 */
[----:B------:R-:W4:Y:S01]  /*12880*/  LDL.LU R43, [R1+0x61c] ;  /* 0x00061c00012b7983 */ /* 0x000f220000300800 */
[----:B------:R-:W-:-:S03]  /*12890*/  FADD R8, R47, R8 ;  /* 0x000000082f087221 */ /* 0x000fc60000000000 */
[----:B------:R-:W2:Y:S01]  /*128a0*/  LDL.LU R44, [R1+0x618] ;  /* 0x00061800012c7983 */ /* 0x000ea20000300800 */
[----:B------:R-:W-:-:S03]  /*128b0*/  FADD R9, R48, R9 ;  /* 0x0000000930097221 */ /* 0x000fc60000000000 */
        /* <DEDUP_REMOVED lines=133> */
[----:B------:R-:W-:Y:S01]  /*13110*/  FADD R204, R115, R204 ;  /* 0x000000cc73cc7221 */ /* 0x000fe20000000000 */
[----:B------:R-:W-:Y:S02]  /*13120*/  FADD R118, R119, R118 ;  /* 0x0000007677767221 */ /* 0x000fe40000000000 */
[----:B------:R-:W2:Y:S01]  /*13130*/  LDL.LU R112, [R1+0x508] ;  /* 0x0005080001707983 */ /* 0x000ea20000300800 */
[----:B------:R-:W-:-:S03]  /*13140*/  FADD R205, R116, R205 ;  /* 0x000000cd74cd7221 */ /* 0x000fc60000000000 */
[----:B------:R-:W2:Y:S01]  /*13150*/  LDL.LU R113, [R1+0x504] ;  /* 0x0005040001717983 */ /* 0x000ea20000300800 */
[----:B------:R-:W-:-:S03]  /*13160*/  FADD R0, R117, R0 ;  /* 0x0000000075007221 */ /* 0x000fc60000000000 */
[----:B------:R-:W2:Y:S01]  /*13170*/  LDL.LU R114, [R1+0x500] ;  /* 0x0005000001727983 */ /* 0x000ea20000300800 */
[----:B------:R-:W-:-:S03]  /*13180*/  FADD R208, R149, R208 ;  /* 0x000000d095d07221 */ /* 0x000fc60000000000 */
[----:B------:R-:W2:Y:S04]  /*13190*/  LDL.LU R115, [R1+0x4fc] ;  /* 0x0004fc0001737983 */ /* 0x000ea80000300800 */
[----:B------:R-:W2:Y:S01]  /*131a0*/  LDL.LU R116, [R1+0x4f8] ;  /* 0x0004f80001747983 */ /* 0x000ea20000300800 */
[----:B------:R-:W-:Y:S01]  /*131b0*/  FADD R207, R150, R207 ;  /* 0x000000cf96cf7221 */ /* 0x000fe20000000000 */
[----:B------:R-:W-:Y:S01]  /*131c0*/  FADD R206, R151, R206 ;  /* 0x000000ce97ce7221 */ /* 0x000fe20000000000 */
[----:B------:R-:W-:Y:S01]  /*131d0*/  FADD R237, R120, R237 ;  /* 0x000000ed78ed7221 */ /* 0x000fe20000000000 */
[----:B------:R-:W3:Y:S01]  /*131e0*/  LDL.LU R117, [R1+0x1b8] ;  /* 0x0001b80001757983 */ /* 0x000ee20000300800 */
[----:B------:R-:W-:Y:S01]  /*131f0*/  FADD R236, R121, R236 ;  /* 0x000000ec79ec7221 */ /* 0x000fe20000000000 */
[----:B------:R-:W-:Y:S01]  /*13200*/  FADD R235, R122, R235 ;  /* 0x000000eb7aeb7221 */ /* 0x000fe20000000000 */
[----:B------:R-:W-:Y:S01]  /*13210*/  FADD R234, R123, R234 ;  /* 0x000000ea7bea7221 */ /* 0x000fe20000000000 */
[----:B------:R-:W3:Y:S01]  /*13220*/  LDL.LU R149, [R1+0x208] ;  /* 0x0002080001957983 */ /* 0x000ee20000300800 */
[----:B------:R-:W-:Y:S01]  /*13230*/  FADD R233, R124, R233 ;  /* 0x000000e97ce97221 */ /* 0x000fe20000000000 */
[----:B------:R-:W-:Y:S01]  /*13240*/  FADD R232, R125, R232 ;  /* 0x000000e87de87221 */ /* 0x000fe20000000000 */
[----:B------:R-:W-:Y:S01]  /*13250*/  FADD R231, R126, R231 ;  /* 0x000000e77ee77221 */ /* 0x000fe20000000000 */
[----:B------:R0:W-:Y:S01]  /*13260*/  STL [R1+0x200], R118 ;  /* 0x0002007601007387 */ /* 0x0001e20000100800 */
[----:B------:R-:W-:Y:S01]  /*13270*/  FADD R230, R127, R230 ;  /* 0x000000e67fe67221 */ /* 0x000fe20000000000 */
        /* <DEDUP_REMOVED lines=8> */
[----:B0-----:R-:W4:Y:S01]  /*13300*/  LDL.LU R118, [R1+0x1bc] ;  /* 0x0001bc0001767983 */ /* 0x001f220000300800 */
[----:B------:R-:W-:Y:S01]  /*13310*/  FADD R215, R142, R215 ;  /* 0x000000d78ed77221 */ /* 0x000fe20000000000 */
[----:B------:R-:W-:Y:S01]  /*13320*/  FADD R224, R133, R224 ;  /* 0x000000e085e07221 */ /* 0x000fe20000000000 */
[----:B------:R-:W-:Y:S01]  /*13330*/  FADD R214, R143, R214 ;  /* 0x000000d68fd67221 */ /* 0x000fe20000000000 */
[----:B------:R0:W-:Y:S01]  /*13340*/  STL [R1+0x204], R0 ;  /* 0x0002040001007387 */ /* 0x0001e20000100800 */
[----:B------:R-:W-:Y:S01]  /*13350*/  FADD R223, R134, R223 ;  /* 0x000000df86df7221 */ /* 0x000fe20000000000 */
[----:B------:R-:W-:Y:S01]  /*13360*/  FADD R213, R144, R213 ;  /* 0x000000d590d57221 */ /* 0x000fe20000000000 */
[----:B------:R-:W-:Y:S01]  /*13370*/  FADD R222, R135, R222 ;  /* 0x000000de87de7221 */ /* 0x000fe20000000000 */
[----:B------:R-:W4:Y:S01]  /*13380*/  LDL.LU R150, [R1+0x20c] ;  /* 0x00020c0001967983 */ /* 0x000f220000300800 */
[----:B------:R-:W-:Y:S01]  /*13390*/  FADD R212, R145, R212 ;  /* 0x000000d491d47221 */ /* 0x000fe20000000000 */
[----:B------:R-:W-:Y:S01]  /*133a0*/  FADD R221, R136, R221 ;  /* 0x000000dd88dd7221 */ /* 0x000fe20000000000 */
[----:B------:R-:W-:Y:S01]  /*133b0*/  FADD R211, R146, R211 ;  /* 0x000000d392d37221 */ /* 0x000fe20000000000 */
[----:B------:R-:W2:Y:S01]  /*133c0*/  LDL.LU R119, [R1+0x1c0] ;  /* 0x0001c00001777983 */ /* 0x000ea20000300800 */
[----:B------:R-:W-:Y:S01]  /*133d0*/  FADD R220, R137, R220 ;  /* 0x000000dc89dc7221 */ /* 0x000fe20000000000 */
[----:B------:R-:W-:Y:S01]  /*133e0*/  FADD R210, R147, R210 ;  /* 0x000000d293d27221 */ /* 0x000fe20000000000 */
[----:B------:R-:W-:Y:S01]  /*133f0*/  FADD R219, R138, R219 ;  /* 0x000000db8adb7221 */ /* 0x000fe20000000000 */
[----:B------:R-:W2:Y:S01]  /*13400*/  LDL.LU R151, [R1+0x210] ;  /* 0x0002100001977983 */ /* 0x000ea20000300800 */
[----:B------:R-:W-:-:S03]  /*13410*/  FADD R209, R148, R209 ;  /* 0x000000d194d17221 */ /* 0x000fc60000000000 */
[----:B------:R-:W2:Y:S04]  /*13420*/  LDL.LU R120, [R1+0x1c4] ;  /* 0x0001c40001787983 */ /* 0x000ea80000300800 */
[----:B0-----:R-:W2:Y:S04]  /*13430*/  LDL.LU R0, [R1+0x214] ;  /* 0x0002140001007983 */ /* 0x001ea80000300800 */
        /* <DEDUP_REMOVED lines=28> */
[----:B---3--:R-:W-:-:S03]  /*13600*/  FADD R149, R117, R149 ;  /* 0x0000009575957221 */ /* 0x008fc60000000000 */
[----:B------:R-:W3:Y:S04]  /*13610*/  LDL.LU R117, [R1+0x4f4] ;  /* 0x0004f40001757983 */ /* 0x000ee80000300800 */
[----:B------:R0:W-:Y:S04]  /*13620*/  STL [R1+0x208], R149 ;  /* 0x0002089501007387 */ /* 0x0001e80000100800 */
[----:B0-----:R-:W3:Y:S01]  /*13630*/  LDL.LU R149, [R1+0x250] ;  /* 0x0002500001957983 */ /* 0x001ee20000300800 */
[----:B----4-:R-:W-:-:S03]  /*13640*/  FADD R150, R118, R150 ;  /* 0x0000009676967221 */ /* 0x010fc60000000000 */
[----:B------:R-:W4:Y:S04]  /*13650*/  LDL.LU R118, [R1+0x4f0] ;  /* 0x0004f00001767983 */ /* 0x000f280000300800 */
[----:B------:R0:W-:Y:S01]  /*13660*/  STL [R1+0x20c], R150 ;  /* 0x00020c9601007387 */ /* 0x0001e20000100800 */
[----:B--2---:R-:W-:-:S03]  /*13670*/  FADD R151, R119, R151 ;  /* 0x0000009777977221 */ /* 0x004fc60000000000 */
[----:B0-----:R-:W2:Y:S04]  /*13680*/  LDL.LU R150, [R1+0x254] ;  /* 0x0002540001967983 */ /* 0x001ea80000300800 */
[----:B------:R-:W4:Y:S04]  /*13690*/  LDL.LU R119, [R1+0x4ec] ;  /* 0x0004ec0001777983 */ /* 0x000f280000300800 */
[----:B------:R0:W-:Y:S04]  /*136a0*/  STL [R1+0x210], R151 ;  /* 0x0002109701007387 */ /* 0x0001e80000100800 */
[----:B0-----:R-:W4:Y:S01]  /*136b0*/  LDL.LU R151, [R1+0x258] ;  /* 0x0002580001977983 */ /* 0x001f220000300800 */
[----:B------:R-:W-:Y:S01]  /*136c0*/  FADD R0, R120, R0 ;  /* 0x0000000078007221 */ /* 0x000fe20000000000 */
[----:B------:R-:W-:-:S02]  /*136d0*/  FADD R122, R121, R122 ;  /* 0x0000007a797a7221 */ /* 0x000fc40000000000 */
[----:B------:R-:W4:Y:S01]  /*136e0*/  LDL.LU R120, [R1+0x4e8] ;  /* 0x0004e80001787983 */ /* 0x000f220000300800 */
[----:B------:R-:W-:-:S03]  /*136f0*/  FADD R124, R123, R124 ;  /* 0x0000007c7b7c7221 */ /* 0x000fc60000000000 */
[----:B------:R0:W-:Y:S01]  /*13700*/  STL [R1+0x214], R0 ;  /* 0x0002140001007387 */ /* 0x0001e20000100800 */
[----:B------:R-:W-:-:S03]  /*13710*/  FADD R126, R125, R126 ;  /* 0x0000007e7d7e7221 */ /* 0x000fc60000000000 */
[----:B0-----:R-:W4:Y:S04]  /*13720*/  LDL.LU R0, [R1+0x25c] ;  /* 0x00025c0001007983 */ /* 0x001f280000300800 */
[----:B------:R-:W4:Y:S04]  /*13730*/  LDL.LU R121, [R1+0x4e4] ;  /* 0x0004e40001797983 */ /* 0x000f280000300800 */
[----:B------:R0:W-:Y:S01]  /*13740*/  STL [R1+0x218], R122 ;  /* 0x0002187a01007387 */ /* 0x0001e20000100800 */
[----:B------:R-:W-:Y:S01]  /*13750*/  FADD R128, R127, R128 ;  /* 0x000000807f807221 */ /* 0x000fe20000000000 */
[----:B------:R-:W-:-:S02]  /*13760*/  FADD R139, R129, R139 ;  /* 0x0000008b818b7221 */ /* 0x000fc40000000000 */
[----:B0-----:R-:W4:Y:S04]  /*13770*/  LDL.LU R122, [R1+0x4e0] ;  /* 0x0004e000017a7983 */ /* 0x001f280000300800 */
[----:B------:R-:W4:Y:S04]  /*13780*/  LDL.LU R123, [R1+0x4dc] ;  /* 0x0004dc00017b7983 */ /* 0x000f280000300800 */
[----:B------:R0:W-:Y:S01]  /*13790*/  STL [R1+0x21c], R124 ;  /* 0x00021c7c01007387 */ /* 0x0001e20000100800 */
[----:B------:R-:W-:-:S03]  /*137a0*/  FADD R140, R130, R140 ;  /* 0x0000008c828c7221 */ /* 0x000fc60000000000 */
        /* <DEDUP_REMOVED lines=34> */
[----:B------:R0:W-:Y:S04]  /*139d0*/  STL [R1+0x240], R145 ;  /* 0x0002409101007387 */ /* 0x0001e80000100800 */
[----:B0-----:R-:W4:Y:S04]  /*139e0*/  LDL.LU R145, [R1+0x278] ;  /* 0x0002780001917983 */ /* 0x001f280000300800 */
[----:B------:R-:W4:Y:S04]  /*139f0*/  LDL.LU R136, [R1+0x4a8] ;  /* 0x0004a80001887983 */ /* 0x000f280000300800 */
[----:B------:R0:W-:Y:S04]  /*13a00*/  STL [R1+0x244], R146 ;  /* 0x0002449201007387 */ /* 0x0001e80000100800 */
[----:B0-----:R-:W4:Y:S04]  /*13a10*/  LDL.LU R146, [R1+0x27c] ;  /* 0x00027c0001927983 */ /* 0x001f280000300800 */
[----:B------:R-:W4:Y:S04]  /*13a20*/  LDL.LU R137, [R1+0x4a4] ;  /* 0x0004a40001897983 */ /* 0x000f280000300800 */
[----:B------:R0:W-:Y:S04]  /*13a30*/  STL [R1+0x248], R147 ;  /* 0x0002489301007387 */ /* 0x0001e80000100800 */
[----:B0-----:R-:W4:Y:S04]  /*13a40*/  LDL.LU R147, [R1+0x280] ;  /* 0x0002800001937983 */ /* 0x001f280000300800 */
[----:B------:R-:W4:Y:S01]  /*13a50*/  LDL.LU R138, [R1+0x4a0] ;  /* 0x0004a000018a7983 */ /* 0x000f220000300800 */
[----:B---3--:R-:W-:-:S03]  /*13a60*/  FADD R149, R24, R149 ;  /* 0x0000009518957221 */ /* 0x008fc60000000000 */
[----:B------:R0:W-:Y:S04]  /*13a70*/  STL [R1+0x24c], R148 ;  /* 0x00024c9401007387 */ /* 0x0001e80000100800 */
[----:B0-----:R-:W3:Y:S04]  /*13a80*/  LDL.LU R148, [R1+0x284] ;  /* 0x0002840001947983 */ /* 0x001ee80000300800 */
[----:B------:R0:W-:Y:S01]  /*13a90*/  STL [R1+0x250], R149 ;  /* 0x0002509501007387 */ /* 0x0001e20000100800 */
[----:B--2---:R-:W-:-:S03]  /*13aa0*/  FADD R150, R25, R150 ;  /* 0x0000009619967221 */ /* 0x004fc60000000000 */
[----:B0-----:R-:W2:Y:S04]  /*13ab0*/  LDL.LU R149, [R1+0x288] ;  /* 0x0002880001957983 */ /* 0x001ea80000300800 */
[----:B------:R0:W-:Y:S04]  /*13ac0*/  STL [R1+0x254], R150 ;  /* 0x0002549601007387 */ /* 0x0001e80000100800 */
[----:B0-----:R-:W2:Y:S01]  /*13ad0*/  LDL.LU R150, [R1+0x28c] ;  /* 0x00028c0001967983 */ /* 0x001ea20000300800 */
[----:B----4-:R-:W-:-:S05]  /*13ae0*/  FADD R151, R26, R151 ;  /* 0x000000971a977221 */ /* 0x010fca0000000000 */
[----:B------:R0:W-:Y:S04]  /*13af0*/  STL [R1+0x258], R151 ;  /* 0x0002589701007387 */ /* 0x0001e80000100800 */
[----:B0-----:R-:W4:Y:S01]  /*13b00*/  LDL.LU R151, [R1+0x290] ;  /* 0x0002900001977983 */ /* 0x001f220000300800 */
[----:B------:R-:W-:-:S03]  /*13b10*/  FADD R0, R27, R0 ;  /* 0x000000001b007221 */ /* 0x000fc60000000000 */
[----:B------:R-:W4:Y:S04]  /*13b20*/  LDL.LU R27, [R1+0x2c8] ;  /* 0x0002c800011b7983 */ /* 0x000f280000300800 */
[----:B------:R-:W4:Y:S04]  /*13b30*/  LDL.LU R26, [R1+0x2cc] ;  /* 0x0002cc00011a7983 */ /* 0x000f280000300800 */
[----:B------:R-:W4:Y:S04]  /*13b40*/  LDL.LU R25, [R1+0x2d0] ;  /* 0x0002d00001197983 */ /* 0x000f280000300800 */
[----:B------:R0:W-:Y:S04]  /*13b50*/  STL [R1+0x25c], R0 ;  /* 0x00025c0001007387 */ /* 0x0001e80000100800 */
[----:B------:R-:W4:Y:S04]  /*13b60*/  LDL.LU R24, [R1+0x2d4] ;  /* 0x0002d40001187983 */ /* 0x000f280000300800 */
[----:B0-----:R-:W4:Y:S01]  /*13b70*/  LDL.LU R0, [R1+0x2d8] ;  /* 0x0002d80001007983 */ /* 0x001f220000300800 */
[----:B------:R-:W-:-:S05]  /*13b80*/  FADD R139, R28, R139 ;  /* 0x0000008b1c8b7221 */ /* 0x000fca0000000000 */
[----:B------:R0:W-:Y:S04]  /*13b90*/  STL [R1+0x260], R139 ;  /* 0x0002608b01007387 */ /* 0x0001e80000100800 */
[----:B0-----:R-:W4:Y:S01]  /*13ba0*/  LDL.LU R139, [R1+0x49c] ;  /* 0x00049c00018b7983 */ /* 0x001f220000300800 */
[----:B------:R-:W-:-:S03]  /*13bb0*/  FADD R140, R29, R140 ;  /* 0x0000008c1d8c7221 */ /* 0x000fc60000000000 */
[----:B------:R-:W4:Y:S04]  /*13bc0*/  LDL.LU R28, [R1+0x2c4] ;  /* 0x0002c400011c7983 */ /* 0x000f280000300800 */
        /* <DEDUP_REMOVED lines=30> */
[----:B---3--:R-:W-:-:S03]  /*13db0*/  FADD R148, R37, R148 ;  /* 0x0000009425947221 */ /* 0x008fc60000000000 */
[----:B------:R-:W3:Y:S04]  /*13dc0*/  LDL.LU R36, [R1+0x2a4] ;  /* 0x0002a40001247983 */ /* 0x000ee80000300800 */
[----:B------:R0:W-:Y:S01]  /*13dd0*/  STL [R1+0x284], R148 ;  /* 0x0002849401007387 */ /* 0x0001e20000100800 */
[----:B--2---:R-:W-:-:S03]  /*13de0*/  FADD R149, R38, R149 ;  /* 0x0000009526957221 */ /* 0x004fc60000000000 */
[----:B0-----:R-:W2:Y:S04]  /*13df0*/  LDL.LU R148, [R1+0x478] ;  /* 0x0004780001947983 */ /* 0x001ea80000300800 */
[----:B------:R-:W2:Y:S04]  /*13e00*/  LDL.LU R37, [R1+0x2a0] ;  /* 0x0002a00001257983 */ /* 0x000ea80000300800 */
[----:B------:R0:W-:Y:S01]  /*13e10*/  STL [R1+0x288], R149 ;  /* 0x0002889501007387 */ /* 0x0001e20000100800 */
[----:B------:R-:W-:-:S03]  /*13e20*/  FADD R150, R39, R150 ;  /* 0x0000009627967221 */ /* 0x000fc60000000000 */
[----:B0-----:R-:W2:Y:S04]  /*13e30*/  LDL.LU R149, [R1+0x474] ;  /* 0x0004740001957983 */ /* 0x001ea80000300800 */
[----:B------:R-:W2:Y:S04]  /*13e40*/  LDL.LU R38, [R1+0x29c] ;  /* 0x00029c0001267983 */ /* 0x000ea80000300800 */
[----:B------:R0:W-:Y:S01]  /*13e50*/  STL [R1+0x28c], R150 ;  /* 0x00028c9601007387 */ /* 0x0001e20000100800 */
[----:B----4-:R-:W-:-:S03]  /*13e60*/  FADD R151, R40, R151 ;  /* 0x0000009728977221 */ /* 0x010fc60000000000 */
[----:B0-----:R-:W4:Y:S04]  /*13e70*/  LDL.LU R150, [R1+0x470] ;  /* 0x0004700001967983 */ /* 0x001f280000300800 */
[----:B------:R-:W4:Y:S04]  /*13e80*/  LDL.LU R39, [R1+0x298] ;  /* 0x0002980001277983 */ /* 0x000f280000300800 */
[----:B------:R0:W-:Y:S04]  /*13e90*/  STL [R1+0x290], R151 ;  /* 0x0002909701007387 */ /* 0x0001e80000100800 */
[----:B0-----:R-:W4:Y:S04]  /*13ea0*/  LDL.LU R151, [R1+0x46c] ;  /* 0x00046c0001977983 */ /* 0x001f280000300800 */
[----:B------:R-:W4:Y:S01]  /*13eb0*/  LDL.LU R40, [R1+0x294] ;  /* 0x0002940001287983 */ /* 0x000f220000300800 */
        /* <DEDUP_REMOVED lines=13> */
[----:B---3--:R-:W-:Y:S01]  /*13f90*/  FADD R36, R45, R36 ;  /* 0x000000242d247221 */ /* 0x008fe20000000000 */
[----:B--2---:R-:W-:Y:S01]  /*13fa0*/  FADD R37, R44, R37 ;  /* 0x000000252c257221 */ /* 0x004fe20000000000 */
[----:B------:R-:W-:Y:S01]  /*13fb0*/  FADD R38, R43, R38 ;  /* 0x000000262b267221 */ /* 0x000fe20000000000 */
[----:B----4-:R-:W-:Y:S01]  /*13fc0*/  FADD R39, R42, R39 ;  /* 0x000000272a277221 */ /* 0x010fe20000000000 */
[----:B------:R-:W-:-:S05]  /*13fd0*/  FADD R40, R41, R40 ;  /* 0x0000002829287221 */ /* 0x000fca0000000000 */
[----:B------:R0:W-:Y:S04]  /*13fe0*/  STL [R1+0x294], R40 ;  /* 0x0002942801007387 */ /* 0x0001e80000100800 */
        /* <DEDUP_REMOVED lines=14> */
[----:B------:R-:W4:Y:S04]  /*140d0*/  LDL.LU R53, [R1+0x2dc] ;  /* 0x0002dc0001357983 */ /* 0x000f280000300800 */
[----:B------:R1:W-:Y:S04]  /*140e0*/  STL [R1+0x2d0], R25 ;  /* 0x0002d01901007387 */ /* 0x0003e80000100800 */
[----:B------:R-:W4:Y:S04]  /*140f0*/  LDL.LU R52, [R1+0x2e0] ;  /* 0x0002e00001347983 */ /* 0x000f280000300800 */
[----:B------:R1:W-:Y:S04]  /*14100*/  STL [R1+0x2d4], R24 ;  /* 0x0002d41801007387 */ /* 0x0003e80000100800 */
        /* <DEDUP_REMOVED lines=13> */
[----:B--2---:R-:W2:Y:S04]  /*141e0*/  LDL.LU R39, [R1+0x314] ;  /* 0x0003140001277983 */ /* 0x004ea80000300800 */
[----:B---3--:R-:W3:Y:S04]  /*141f0*/  LDL.LU R38, [R1+0x318] ;  /* 0x0003180001267983 */ /* 0x008ee80000300800 */
[----:B----4-:R-:W4:Y:S04]  /*14200*/  LDL.LU R37, [R1+0x31c] ;  /* 0x00031c0001257983 */ /* 0x010f280000300800 */
[----:B-1----:R-:W4:Y:S04]  /*14210*/  LDL.LU R36, [R1+0x320] ;  /* 0x0003200001247983 */ /* 0x002f280000300800 */
        /* <DEDUP_REMOVED lines=12> */
[----:B------:R-:W4:Y:S01]  /*142e0*/  LDL.LU R0, [R1+0x354] ;  /* 0x0003540001007983 */ /* 0x000f220000300800 */
[----:B------:R-:W-:Y:S01]  /*142f0*/  FADD R53, R59, R53 ;  /* 0x000000353b357221 */ /* 0x000fe20000000000 */
        /* <DEDUP_REMOVED lines=74> */
[----:B--2---:R-:W2:Y:S04]  /*147a0*/  LDL.LU R40, [R1+0x38c] ;  /* 0x00038c0001287983 */ /* 0x004ea80000300800 */
        /* <DEDUP_REMOVED lines=167> */
[----:B------:R-:W-:Y:S01]  /*15220*/  FADD R24, R150, R24 ;  /* 0x0000001896187221 */ /* 0x000fe20000000000 */
[----:B------:R-:W-:-:S05]  /*15230*/  FADD R0, R0, R151 ;  /* 0x0000009700007221 */ /* 0x000fca0000000000 */
[----:B------:R0:W-:Y:S04]  /*15240*/  STL [R1+0x44c], R0 ;  /* 0x00044c0001007387 */ /* 0x0001e80000100800 */
[----:B------:R0:W-:Y:S04]  /*15250*/  STL [R1+0x444], R25 ;  /* 0x0004441901007387 */ /* 0x0001e80000100800 */
[----:B------:R0:W-:Y:S02]  /*15260*/  STL [R1+0x448], R24 ;  /* 0x0004481801007387 */ /* 0x0001e40000100800 */
.L_x_32:
[----:B0-----:R-:W0:Y:S02]  /*15270*/  LDC R0, c[0x0][0x28c] ;  /* 0x0000a300ff007b82 */ /* 0x001e240000000800 */
[----:B0-----:R-:W-:-:S13]  /*15280*/  ISETP.GE.AND P1, PT, R0, 0x1, PT ;  /* 0x000000010000780c */ /* 0x001fda0003f26270 */
[----:B------:R-:W-:Y:S05]  /*15290*/  @!P1 BRA `(.L_x_33) ;  /* 0x0000000000509947 */ /* 0x000fea0003800000 */
[----:B------:R-:W-:-:S06]  /*152a0*/  UISETP.NE.AND UP0, UPT, UR22, 0x3, UPT ;  /* 0x000000031600788c */ /* 0x000fcc000bf05270 */
[----:B------:R-:W-:-:S13]  /*152b0*/  PLOP3.LUT P1, PT, PT, PT, UP0, 0x80, 0x0 ;  /* 0x000000000000781c */ /* 0x000fda0003f2f008 */
[----:B------:R-:W-:Y:S05]  /*152c0*/  @!P1 BRA `(.L_x_34) ;  /* 0x0000000000049947 */ /* 0x000fea0003800000 */
[----:B------:R-:W-:Y:S01]  /*152d0*/  BPT.TRAP 0x1 ;  /* 0x000000040000795c */ /* 0x000fe20000300000 */
.L_x_34:
[----:B------:R-:W2:Y:S01]  /*152e0*/  LDL R25, [R1+0x450] ;  /* 0x0004500001197983 */ /* 0x000ea20000100800 */
[----:B------:R-:W-:Y:S01]  /*152f0*/  VOTEU.ANY UP0, P0 ;  /* 0x00000000003f7886 */ /* 0x000fe20000000100 */
[----:B------:R-:W-:-:S04]  /*15300*/  UISETP.LT.AND UP1, UPT, UR10, 0x1, UPT ;  /* 0x000000010a00788c */ /* 0x000fc8000bf21270 */
[----:B------:R-:W-:-:S04]  /*15310*/  @UP0 USEL UR6, UR10, 0x1, UP1 ;  /* 0x000000010a060887 */ /* 0x000fc80008800000 */
[----:B------:R-:W-:Y:S02]  /*15320*/  @UP0 UIADD3 UR6, UR5, UR10, -UR6 ;  /* 0x0000000a05060290 */ /* 0x000fe4000fffe806 */
[----:B------:R-:W-:-:S04]  /*15330*/  UISETP.GT.U32.AND UP0, UPT, UR13, 0x1, UPT ;  /* 0x000000010d00788c */ /* 0x000fc8000bf04070 */
[----:B------:R-:W-:Y:S02]  /*15340*/  IMAD.U32 R0, RZ, RZ, UR6 ;  /* 0x00000006ff007e24 */ /* 0x000fe4000f8e00ff */
[----:B------:R-:W-:Y:S02]  /*15350*/  PLOP3.LUT P1, PT, PT, PT, UP0, 0x80, 0x0 ;  /* 0x000000000000781c */ /* 0x000fe40003f2f008 */
[----:B------:R-:W-:-:S05]  /*15360*/  @P0 IMAD.SHL.U32 R0, R0, 0x8, RZ ;  /* 0x0000000800000824 */ /* 0x000fca00078e00ff */
[----:B------:R-:W-:Y:S01]  /*15370*/  @P0 LOP3.LUT R24, R0, 0x18, RZ, 0xc0, !PT ;  /* 0x0000001800180812 */ /* 0x000fe200078ec0ff */
[----:B------:R-:W-:-:S05]  /*15380*/  IMAD.U32 R0, RZ, RZ, UR12 ;  /* 0x0000000cff007e24 */ /* 0x000fca000f8e00ff */
[----:B------:R-:W-:-:S04]  /*15390*/  @P0 IADD3 R0, R0, 0x20, R24 ;  /* 0x0000002000000810 */ /* 0x000fc80007ffe018 */
[----:B--2---:R-:W-:-:S04]  /*153a0*/  @P0 PRMT R0, R25, 0x654, R0 ;  /* 0x0000065419000816 */ /* 0x004fc80000000000 */
[----:B------:R0:W-:Y:S01]  /*153b0*/  @P0 SYNCS.ARRIVE.TRANS64.RED.A1T0 RZ, [R0+URZ], RZ ;  /* 0x000000ff00ff09a7 */ /* 0x0001e2000810043f */
[----:B------:R-:W-:Y:S05]  /*153c0*/  @P1 BRA `(.L_x_33) ;  /* 0x0000000000041947 */ /* 0x000fea0003800000 */
[----:B------:R-:W-:Y:S01]  /*153d0*/  BPT.TRAP 0x1 ;  /* 0x000000040000795c */ /* 0x000fe20000300000 */
.L_x_33:
[----:B------:R-:W2:Y:S01]  /*153e0*/  LDL.LU R28, [R1+0x460] ;  /* 0x00046000011c7983 */ /* 0x000ea20000300800 */
[----:B------:R-:W3:Y:S01]  /*153f0*/  LDC R25, c[0x0][0x288] ;  /* 0x0000a200ff197b82 */ /* 0x000ee20000000800 */
[----:B------:R-:W-:Y:S02]  /*15400*/  ULDC UR6, c[0x0][0x284] ;  /* 0x0000a10000067ab9 */ /* 0x000fe40000000800 */
[----:B------:R-:W0:Y:S01]  /*15410*/  LDL.LU R26, [R1+0x45c] ;  /* 0x00045c00011a7983 */ /* 0x000e220000300800 */
[----:B------:R-:W4:Y:S02]  /*15420*/  S2R R27, SR_TID.X ;  /* 0x00000000001b7919 */ /* 0x000f240000002100 */
[----:B----4-:R-:W-:Y:S02]  /*15430*/  LOP3.LUT R24, R27, 0x3, RZ, 0xc0, !PT ;  /* 0x000000031b187812 */ /* 0x010fe400078ec0ff */
[----:B------:R-:W-:-:S03]  /*15440*/  SHF.R.U32.HI R34, RZ, 0x7, R27 ;  /* 0x00000007ff227819 */ /* 0x000fc6000001161b */
[----:B---3--:R-:W-:Y:S01]  /*15450*/  IMAD R24, R24, -0x2, R25 ;  /* 0xfffffffe18187824 */ /* 0x008fe200078e0219 */
[----:B------:R-:W-:-:S05]  /*15460*/  LOP3.LUT R34, R34, 0x1, RZ, 0xc0, !PT ;  /* 0x0000000122227812 */ /* 0x000fca00078ec0ff */
[----:B------:R-:W-:Y:S02]  /*15470*/  IMAD.SHL.U32 R35, R34, 0x40, RZ ;  /* 0x0000004022237824 */ /* 0x000fe400078e00ff */
[----:B------:R-:W-:-:S05]  /*15480*/  IMAD.SHL.U32 R32, R27, 0x2, RZ ;  /* 0x000000021b207824 */ /* 0x000fca00078e00ff */
[----:B------:R-:W-:Y:S01]  /*15490*/  LOP3.LUT R32, R32, 0x6, RZ, 0xc0, !PT ;  /* 0x0000000620207812 */ /* 0x000fe200078ec0ff */
[----:B------:R-:W-:Y:S02]  /*154a0*/  IMAD.MOV.U32 R41, RZ, RZ, -0x1 ;  /* 0xffffffffff297424 */ /* 0x000fe400078e00ff */
[----:B0-----:R-:W-:-:S05]  /*154b0*/  IMAD.SHL.U32 R0, R26, 0x100, RZ ;  /* 0x000001001a007824 */ /* 0x001fca00078e00ff */
[----:B------:R-:W-:Y:S01]  /*154c0*/  ISETP.GE.AND P1, PT, R0, R25, PT ;  /* 0x000000190000720c */ /* 0x000fe20003f26270 */
[----:B------:R-:W-:Y:S01]  /*154d0*/  IMAD.IADD R0, R24, 0x1, -R0 ;  /* 0x0000000118007824 */ /* 0x000fe200078e0a00 */
[----:B------:R-:W-:Y:S02]  /*154e0*/  SHF.R.U32.HI R24, RZ, 0x2, R27 ;  /* 0x00000002ff187819 */ /* 0x000fe4000001161b */
[----:B------:R-:W-:Y:S02]  /*154f0*/  LOP3.LUT R25, R27, 0x60, RZ, 0xc0, !PT ;  /* 0x000000601b197812 */ /* 0x000fe400078ec0ff */
[----:B------:R-:W-:Y:S02]  /*15500*/  LOP3.LUT R24, R24, 0x7, RZ, 0xc0, !PT ;  /* 0x0000000718187812 */ /* 0x000fe400078ec0ff */
[----:B------:R-:W-:Y:S02]  /*15510*/  SHF.R.U32.HI R25, RZ, 0x1, R25 ;  /* 0x00000001ff197819 */ /* 0x000fe40000011619 */
[----:B------:R-:W-:-:S02]  /*15520*/  LOP3.LUT R35, R35, 0x40, R24, 0xe2, !PT ;  /* 0x0000004023237812 */ /* 0x000fc400078ee218 */
[----:B------:R-:W-:-:S05]  /*15530*/  IADD3 R24, RZ, -R25, -R24 ;  /* 0x80000019ff187210 */ /* 0x000fca0007ffe818 */
[----:B------:R-:W-:Y:S02]  /*15540*/  IMAD R34, R34, -0x40, R24 ;  /* 0xffffffc022227824 */ /* 0x000fe400078e0218 */
[----:B--2---:R-:W-:-:S05]  /*15550*/  IMAD.SHL.U32 R24, R28, 0x100, RZ ;  /* 0x000001001c187824 */ /* 0x004fca00078e00ff */
[----:B------:R-:W-:Y:S01]  /*15560*/  ISETP.GE.OR P1, PT, R24, UR6, P1 ;  /* 0x0000000618007c0c */ /* 0x000fe20008f26670 */
[----:B------:R-:W-:Y:S01]  /*15570*/  IMAD.WIDE R38, R28, 0x100, RZ ;  /* 0x000001001c267825 */ /* 0x000fe200078e02ff */
[----:B------:R-:W-:Y:S02]  /*15580*/  IADD3 R34, -R24, UR6, R34 ;  /* 0x0000000618227c10 */ /* 0x000fe4000fffe122 */
[----:B------:R-:W-:Y:S02]  /*15590*/  PRMT R32, R32, 0x6540, R26 ;  /* 0x0000654020207816 */ /* 0x000fe4000000001a */
[----:B------:R-:W-:-:S07]  /*155a0*/  LOP3.LUT R35, R38, R35, R25, 0xfe, !PT ;  /* 0x0000002326237212 */ /* 0x000fce00078efe19 */
[----:B------:R-:W-:Y:S05]  /*155b0*/  @P1 BRA `(.L_x_35) ;  /* 0x0000012400cc1947 */ /* 0x000fea0003800000 */
[----:B------:R-:W0:Y:S01]  /*155c0*/  LDC.64 R28, c[0x0][0x5c8] ;  /* 0x00017200ff1c7b82 */ /* 0x000e220000000a00 */
[----:B------:R-:W-:Y:S01]  /*155d0*/  USHF.R.S32.HI UR8, URZ, 0x1f, UR9 ;  /* 0x0000001f3f087899 */ /* 0x000fe20008011409 */
[--C-:B------:R-:W-:Y:S01]  /*155e0*/  SHF.R.S32.HI R33, RZ, 0x1f, R32.reuse ;  /* 0x0000001fff217819 */ /* 0x100fe20000011420 */
[----:B------:R-:W-:Y:S01]  /*155f0*/  ULDC.64 UR16, c[0x0][0x5d0] ;  /* 0x0001740000107ab9 */ /* 0x000fe20000000a00 */
[----:B------:R-:W-:Y:S01]  /*15600*/  BSSY B0, `(.L_x_35) ;  /* 0x000126e000007945 */ /* 0x000fe20003800000 */
[----:B------:R-:W-:Y:S02]  /*15610*/  UIMAD UR6, UR8, UR16, URZ ;  /* 0x00000010080672a4 */ /* 0x000fe4000f8e023f */
[----:B------:R-:W-:Y:S02]  /*15620*/  IMAD.U32 R26, RZ, RZ, UR16 ;  /* 0x00000010ff1a7e24 */ /* 0x000fe4000f8e00ff */
[----:B------:R-:W-:Y:S02]  /*15630*/  UIMAD UR6, UR9, UR17, UR6 ;  /* 0x00000011090672a4 */ /* 0x000fe4000f8e0206 */
[----:B------:R-:W-:-:S04]  /*15640*/  IMAD.WIDE.U32 R26, R26, UR9, R32 ;  /* 0x000000091a1a7c25 */ /* 0x000fc8000f8e0020 */
[----:B------:R-:W-:Y:S01]  /*15650*/  VIADD R27, R27, UR6 ;  /* 0x000000061b1b7c36 */ /* 0x000fe20008000000 */
[----:B------:R-:W-:Y:S01]  /*15660*/  ULDC.64 UR6, c[0x0][0x5c0] ;  /* 0x0001700000067ab9 */ /* 0x000fe20000000a00 */
[-C--:B0-----:R-:W-:Y:S01]  /*15670*/  IMAD R24, R39, R28.reuse, RZ ;  /* 0x0000001c27187224 */ /* 0x081fe200078e02ff */
[----:B------:R-:W-:Y:S01]  /*15680*/  SHF.L.U64.HI R36, R28, 0x3, R29 ;  /* 0x000000031c247819 */ /* 0x000fe2000001021d */
[----:B------:R-:W-:-:S04]  /*15690*/  IMAD.WIDE.U32 R26, R35, R28, R26 ;  /* 0x0000001c231a7225 */ /* 0x000fc800078e001a */
[----:B------:R-:W-:Y:S01]  /*156a0*/  IMAD R24, R35, R29, R24 ;  /* 0x0000001d23187224 */ /* 0x000fe200078e0218 */
[C---:B------:R-:W-:Y:S01]  /*156b0*/  LEA R30, P2, R28.reuse, R26, 0x7 ;  /* 0x0000001a1c1e7211 */ /* 0x040fe200078438ff */
[----:B------:R-:W-:Y:S02]  /*156c0*/  IMAD.SHL.U32 R37, R28, 0x8, RZ ;  /* 0x000000081c257824 */ /* 0x000fe400078e00ff */
[----:B------:R-:W-:Y:S01]  /*156d0*/  IMAD.IADD R27, R27, 0x1, R24 ;  /* 0x000000011b1b7824 */ /* 0x000fe200078e0218 */
[C---:B------:R-:W-:Y:S02]  /*156e0*/  IADD3 R24, P1, R26.reuse, UR6, RZ ;  /* 0x000000061a187c10 */ /* 0x040fe4000ff3e0ff */
[----:B------:R-:W-:Y:S02]  /*156f0*/  IADD3 R26, P5, P6, R26, UR6, R37 ;  /* 0x000000061a1a7c10 */ /* 0x000fe4000febe025 */
[----:B------:R-:W-:Y:S02]  /*15700*/  LEA.HI.X R31, R28, R27, R29, 0x7, P2 ;  /* 0x0000001b1c1f7211 */ /* 0x000fe400010f3c1d */
[----:B------:R-:W-:-:S02]  /*15710*/  IADD3.X R25, R27, UR7, RZ, P1, !PT ;  /* 0x000000071b197c10 */ /* 0x000fc40008ffe4ff */
[--C-:B------:R-:W-:Y:S02]  /*15720*/  IADD3.X R27, R27, UR7, R36.reuse, P5, P6 ;  /* 0x000000071b1b7c10 */ /* 0x100fe4000afec424 */
[----:B------:R-:W-:Y:S02]  /*15730*/  FSETP.NEU.AND P5, PT, RZ, UR21, PT ;  /* 0x00000015ff007c0b */ /* 0x000fe4000bfad000 */
[C---:B------:R-:W-:Y:S02]  /*15740*/  IADD3 R28, P2, P3, R30.reuse, UR6, R37 ;  /* 0x000000061e1c7c10 */ /* 0x040fe4000fb5e025 */
[----:B------:R-:W-:Y:S02]  /*15750*/  IADD3 R30, P1, R30, UR6, RZ ;  /* 0x000000061e1e7c10 */ /* 0x000fe4000ff3e0ff */
[C---:B------:R-:W-:Y:S02]  /*15760*/  IADD3.X R29, R31.reuse, UR7, R36, P2, P3 ;  /* 0x000000071f1d7c10 */ /* 0x040fe400097e6424 */
[----:B------:R-:W-:-:S05]  /*15770*/  IADD3.X R31, R31, UR7, RZ, P1, !PT ;  /* 0x000000071f1f7c10 */ /* 0x000fca0008ffe4ff */
[----:B------:R-:W-:Y:S05]  /*15780*/  @!P5 BRA `(.L_x_36) ;  /* 0x000000d800f4d947 */ /* 0x000fea0003800000 */
[----:B------:R-:W-:Y:S01]  /*15790*/  ULDC.64 UR6, c[0x0][0x5b8] ;  /* 0x00016e0000067ab9 */ /* 0x000fe20000000a00 */
[----:B------:R-:W-:Y:S01]  /*157a0*/  BSSY B1, `(.L_x_37) ;  /* 0x0000013000017945 */ /* 0x000fe20003800000 */
[----:B------:R-:W-:Y:S01]  /*157b0*/  IMAD.U32 R36, RZ, RZ, UR6 ;  /* 0x00000006ff247e24 */ /* 0x000fe2000f8e00ff */
[----:B------:R-:W-:-:S03]  /*157c0*/  UIMAD UR6, UR8, UR6, URZ ;  /* 0x00000006080672a4 */ /* 0x000fc6000f8e023f */
[----:B------:R-:W-:Y:S01]  /*157d0*/  IMAD.WIDE.U32 R32, R36, UR9, R32 ;  /* 0x0000000924207c25 */ /* 0x000fe2000f8e0020 */
[----:B------:R-:W-:-:S03]  /*157e0*/  UIMAD UR6, UR9, UR7, UR6 ;  /* 0x00000007090672a4 */ /* 0x000fc6000f8e0206 */
[----:B------:R-:W-:Y:S01]  /*157f0*/  IMAD.MOV.U32 R36, RZ, RZ, R32 ;  /* 0x000000ffff247224 */ /* 0x000fe200078e0020 */
[----:B------:R-:W-:Y:S02]  /*15800*/  ULDC.64 UR8, c[0x0][0x5a8] ;  /* 0x00016a0000087ab9 */ /* 0x000fe40000000a00 */
[----:B------:R-:W-:Y:S01]  /*15810*/  VIADD R37, R33, UR6 ;  /* 0x0000000621257c36 */ /* 0x000fe20008000000 */
[----:B------:R-:W-:Y:S02]  /*15820*/  ULDC.64 UR6, c[0x0][0x5b0] ;  /* 0x00016c0000067ab9 */ /* 0x000fe40000000a00 */
[----:B------:R-:W-:Y:S02]  /*15830*/  IMAD R40, R39, UR6, RZ ;  /* 0x0000000627287c24 */ /* 0x000fe4000f8e02ff */
[----:B------:R-:W-:-:S04]  /*15840*/  IMAD.WIDE.U32 R32, R35, UR6, R36 ;  /* 0x0000000623207c25 */ /* 0x000fc8000f8e0024 */
[----:B------:R-:W-:Y:S01]  /*15850*/  IMAD R40, R35, UR7, R40 ;  /* 0x0000000723287c24 */ /* 0x000fe2000f8e0228 */
[----:B------:R-:W-:-:S04]  /*15860*/  IADD3 R32, P1, R32, UR8, RZ ;  /* 0x0000000820207c10 */ /* 0x000fc8000ff3e0ff */
[--C-:B------:R-:W-:Y:S02]  /*15870*/  IADD3.X R33, R33, UR9, R40.reuse, P1, !PT ;  /* 0x0000000921217c10 */ /* 0x100fe40008ffe428 */
[----:B------:R-:W-:Y:S02]  /*15880*/  ISETP.GE.AND P1, PT, R34, 0x1, PT ;  /* 0x000000012200780c */ /* 0x000fe40003f26270 */
[----:B------:R-:W-:Y:S02]  /*15890*/  PRMT R40, RZ, 0x7610, R40 ;  /* 0x00007610ff287816 */ /* 0x000fe40000000028 */
[----:B------:R-:W-:-:S13]  /*158a0*/  ISETP.LT.OR P2, PT, R0, 0x1, !P1 ;  /* 0x000000010000780c */ /* 0x000fda0004f41670 */
[----:B------:R-:W-:Y:S05]  /*158b0*/  @P2 BRA `(.L_x_38) ;  /* 0x0000000000042947 */ /* 0x000fea0003800000 */
[----:B------:R0:W5:Y:S02]  /*158c0*/  LDG.E.U8 R40, desc[UR14][R32.64] ;  /* 0x0000000e20287981 */ /* 0x000164000c1e1100 */
.L_x_38:
[----:B------:R-:W-:Y:S05]  /*158d0*/  BSYNC B1 ;  /* 0x0000000000017941 */ /* 0x000fea0003800000 */
.L_x_37:
[----:B-----5:R-:W-:Y:S01]  /*158e0*/  LOP3.LUT R40, R40, 0xff, RZ, 0xc0, !PT ;  /* 0x000000ff28287812 */ /* 0x020fe200078ec0ff */
[----:B------:R-:W-:Y:S03]  /*158f0*/  BSSY B1, `(.L_x_39) ;  /* 0x000000b000017945 */ /* 0x000fe60003800000 */
[----:B------:R-:W-:-:S05]  /*15900*/  F2FP.F16.E4M3.UNPACK_B R40, R40 ;  /* 0x00000028ff28723e */ /* 0x000fca00020006ff */
[----:B------:R-:W-:-:S05]  /*15910*/  HADD2.F32 R40, -RZ, R40.H0_H0 ;  /* 0x20000028ff287230 */ /* 0x000fca0000004100 */
[----:B------:R-:W-:-:S04]  /*15920*/  FMUL R40, R40, UR21 ;  /* 0x0000001528287c20 */ /* 0x000fc80008400000 */
[----:B------:R-:W-:-:S05]  /*15930*/  FFMA R2, R2, UR20, R40 ;  /* 0x0000001402027c23 */ /* 0x000fca0008000028 */
[----:B------:R-:W-:-:S05]  /*15940*/  F2FP.SATFINITE.E4M3.F32.PACK_AB_MERGE_C R2, RZ, R2, RZ ;  /* 0x00000002ff02723e */ /* 0x000fca00048070ff */
[----:B------:R2:W-:Y:S01]  /*15950*/  @!P2 STG.E.U8 desc[UR14][R24.64], R2 ;  /* 0x000000021800a986 */ /* 0x0005e2000c10110e */
[----:B------:R-:W-:Y:S02]  /*15960*/  ISETP.LT.OR P2, PT, R0, 0x2, !P1 ;  /* 0x000000020000780c */ /* 0x000fe40004f41670 */
[----:B--2---:R-:W-:-:S11]  /*15970*/  PRMT R2, RZ, 0x7610, R2 ;  /* 0x00007610ff027816 */ /* 0x004fd60000000002 */
[----:B------:R-:W-:Y:S05]  /*15980*/  @P2 BRA `(.L_x_40) ;  /* 0x0000000000042947 */ /* 0x000fea0003800000 */
[----:B------:R2:W5:Y:S02]  /*15990*/  LDG.E.U8 R2, desc[UR14][R32.64+0x1] ;  /* 0x0000010e20027981 */ /* 0x000564000c1e1100 */
.L_x_40:
[----:B------:R-:W-:Y:S05]  /*159a0*/  BSYNC B1 ;  /* 0x0000000000017941 */ /* 0x000fea0003800000 */
.L_x_39:
        /* <DEDUP_REMOVED lines=8> */
[----:B------:R-:W-:-:S05]  /*15a30*/  IADD3 R2, P2, R35, 0x8, RZ ;  /* 0x0000000823027810 */ /* 0x000fca0007f5e0ff */
[----:B---3--:R-:W-:-:S04]  /*15a40*/  IMAD.X R3, RZ, RZ, R39, P2 ;  /* 0x000000ffff037224 */ /* 0x008fc800010e0627 */
[----:B------:R-:W-:-:S04]  /*15a50*/  IMAD R3, R3, UR6, RZ ;  /* 0x0000000603037c24 */ /* 0x000fc8000f8e02ff */
[C---:B------:R-:W-:Y:S02]  /*15a60*/  IMAD R40, R2.reuse, UR7, R3 ;  /* 0x0000000702287c24 */ /* 0x040fe4000f8e0203 */
[----:B------:R-:W-:-:S03]  /*15a70*/  IMAD.WIDE.U32 R2, R2, UR6, R36 ;  /* 0x0000000602027c25 */ /* 0x000fc6000f8e0024 */
[----:B------:R-:W-:-:S04]  /*15a80*/  IADD3 R2, P2, R2, UR8, RZ ;  /* 0x0000000802027c10 */ /* 0x000fc8000ff5e0ff */
[--C-:B------:R-:W-:Y:S02]  /*15a90*/  IADD3.X R3, R3, UR9, R40.reuse, P2, !PT ;  /* 0x0000000903037c10 */ /* 0x100fe400097fe428 */
[----:B------:R-:W-:Y:S02]  /*15aa0*/  ISETP.GE.AND P2, PT, R34, 0x9, PT ;  /* 0x000000092200780c */ /* 0x000fe40003f46270 */
[----:B------:R-:W-:Y:S02]  /*15ab0*/  PRMT R40, RZ, 0x7610, R40 ;  /* 0x00007610ff287816 */ /* 0x000fe40000000028 */
[----:B------:R-:W-:-:S13]  /*15ac0*/  ISETP.LT.OR P3, PT, R0, 0x1, !P2 ;  /* 0x000000010000780c */ /* 0x000fda0005761670 */
[----:B------:R-:W-:Y:S05]  /*15ad0*/  @P3 BRA `(.L_x_42) ;  /* 0x0000000000043947 */ /* 0x000fea0003800000 */
[----:B------:R3:W5:Y:S02]  /*15ae0*/  LDG.E.U8 R40, desc[UR14][R2.64] ;  /* 0x0000000e02287981 */ /* 0x000764000c1e1100 */
.L_x_42:
[----:B------:R-:W-:Y:S05]  /*15af0*/  BSYNC B1 ;  /* 0x0000000000017941 */ /* 0x000fea0003800000 */
.L_x_41:
        /* <DEDUP_REMOVED lines=9> */
[----:B----4-:R-:W-:-:S11]  /*15b90*/  PRMT R4, RZ, 0x7610, R4 ;  /* 0x00007610ff047816 */ /* 0x010fd60000000004 */
[----:B------:R-:W-:Y:S05]  /*15ba0*/  @P3 BRA `(.L_x_44) ;  /* 0x0000000000043947 */ /* 0x000fea0003800000 */
[----:B------:R4:W5:Y:S02]  /*15bb0*/  LDG.E.U8 R4, desc[UR14][R2.64+0x1] ;  /* 0x0000010e02047981 */ /* 0x000964000c1e1100 */
.L_x_44:
[----:B------:R-:W-:Y:S05]  /*15bc0*/  BSYNC B1 ;  /* 0x0000000000017941 */ /* 0x000fea0003800000 */
.L_x_43:
[----:B-----5:R-:W-:Y:S01]  /*15bd0*/  LOP3.LUT R4, R4, 0xff, RZ, 0xc0, !PT ;  /* 0x000000ff04047812 */ /* 0x020fe200078ec0ff */
[----:B------:R-:W-:Y:S01]  /*15be0*/  BSSY B1, `(.L_x_45) ;  /* 0x000000b000017945 */ /* 0x000fe20003800000 */
[----:B------:R-:W-:Y:S02]  /*15bf0*/  ISETP.LT.OR P5, PT, R0, 0x9, !P1 ;  /* 0x000000090000780c */ /* 0x000fe40004fa1670 */
[----:B------:R-:W-:-:S05]  /*15c00*/  F2FP.F16.E4M3.UNPACK_B R4, R4 ;  /* 0x00000004ff04723e */ /* 0x000fca00020006ff */
[----:B------:R-:W-:-:S05]  /*15c10*/  HADD2.F32 R4, -RZ, R4.H0_H0 ;  /* 0x20000004ff047230 */ /* 0x000fca0000004100 */
[----:B------:R-:W-:-:S04]  /*15c20*/  FMUL R4, R4, UR21 ;  /* 0x0000001504047c20 */ /* 0x000fc80008400000 */
[--C-:B------:R-:W-:Y:S01]  /*15c30*/  FFMA R5, R5, UR20, R4.reuse ;  /* 0x0000001405057c23 */ /* 0x100fe20008000004 */
[----:B------:R-:W-:-:S04]  /*15c40*/  PRMT R4, RZ, 0x7610, R4 ;  /* 0x00007610ff047816 */ /* 0x000fc80000000004 */
[----:B------:R-:W-:-:S05]  /*15c50*/  F2FP.SATFINITE.E4M3.F32.PACK_AB_MERGE_C R5, RZ, R5, RZ ;  /* 0x00000005ff05723e */ /* 0x000fca00048070ff */
[----:B------:R0:W-:Y:S01]  /*15c60*/  @!P3 STG.E.U8 desc[UR14][R26.64+0x1], R5 ;  /* 0x000001051a00b986 */ /* 0x0001e2000c10110e */
[----:B------:R-:W-:Y:S05]  /*15c70*/  @P5 BRA `(.L_x_46) ;  /* 0x0000000000045947 */ /* 0x000fea0003800000 */
[----:B------:R0:W5:Y:S02]  /*15c80*/  LDG.E.U8 R4, desc[UR14][R32.64+0x8] ;  /* 0x0000080e20047981 */ /* 0x000164000c1e1100 */
.L_x_46:
[----:B------:R-:W-:Y:S05]  /*15c90*/  BSYNC B1 ;  /* 0x0000000000017941 */ /* 0x000fea0003800000 */
.L_x_45:
        /* <DEDUP_REMOVED lines=12> */
.L_x_48:
[----:B------:R-:W-:Y:S05]  /*15d60*/  BSYNC B1 ;  /* 0x0000000000017941 */ /* 0x000fea0003800000 */
.L_x_47:
        /* <DEDUP_REMOVED lines=12> */
.L_x_50:
[----:B------:R-:W-:Y:S05]  /*15e30*/  BSYNC B1 ;  /* 0x0000000000017941 */ /* 0x000fea0003800000 */
.L_x_49:
        /* <DEDUP_REMOVED lines=12> */
.L_x_52:
[----:B------:R-:W-:Y:S05]  /*15f00*/  BSYNC B1 ;  /* 0x0000000000017941 */ /* 0x000fea0003800000 */
.L_x_51:
        /* <DEDUP_REMOVED lines=12> */
.L_x_54:
[----:B------:R-:W-:Y:S05]  /*15fd0*/  BSYNC B1 ;  /* 0x0000000000017941 */ /* 0x000fea0003800000 */
.L_x_53:
        /* <DEDUP_REMOVED lines=12> */
.L_x_56:
[----:B------:R-:W-:Y:S05]  /*160a0*/  BSYNC B1 ;  /* 0x0000000000017941 */ /* 0x000fea0003800000 */
.L_x_55:
        /* <DEDUP_REMOVED lines=12> */
.L_x_58:
[----:B------:R-:W-:Y:S05]  /*16170*/  BSYNC B1 ;  /* 0x0000000000017941 */ /* 0x000fea0003800000 */
.L_x_57:
        /* <DEDUP_REMOVED lines=12> */
.L_x_60:
[----:B------:R-:W-:Y:S05]  /*16240*/  BSYNC B1 ;  /* 0x0000000000017941 */ /* 0x000fea0003800000 */
.L_x_59:
        /* <DEDUP_REMOVED lines=12> */
.L_x_62:
[----:B------:R-:W-:Y:S05]  /*16310*/  BSYNC B1 ;  /* 0x0000000000017941 */ /* 0x000fea0003800000 */
.L_x_61:
        /* <DEDUP_REMOVED lines=12> */
.L_x_64:
[----:B------:R-:W-:Y:S05]  /*163e0*/  BSYNC B1 ;  /* 0x0000000000017941 */ /* 0x000fea0003800000 */
.L_x_63:
        /* <DEDUP_REMOVED lines=12> */
.L_x_66:
[----:B------:R-:W-:Y:S05]  /*164b0*/  BSYNC B1 ;  /* 0x0000000000017941 */ /* 0x000fea0003800000 */
.L_x_65:
        /* <DEDUP_REMOVED lines=12> */
.L_x_68:
[----:B------:R-:W-:Y:S05]  /*16580*/  BSYNC B1 ;  /* 0x0000000000017941 */ /* 0x000fea0003800000 */
.L_x_67:
        /* <DEDUP_REMOVED lines=12> */
.L_x_70:
[----:B------:R-:W-:Y:S05]  /*16650*/  BSYNC B1 ;  /* 0x0000000000017941 */ /* 0x000fea0003800000 */
.L_x_69:
        /* <DEDUP_REMOVED lines=12> */
.L_x_72:
[----:B------:R-:W-:Y:S05]  /*16720*/  BSYNC B1 ;  /* 0x0000000000017941 */ /* 0x000fea0003800000 */
.L_x_71:
        /* <DEDUP_REMOVED lines=12> */
.L_x_74:
[----:B------:R-:W-:Y:S05]  /*167f0*/  BSYNC B1 ;  /* 0x0000000000017941 */ /* 0x000fea0003800000 */
.L_x_73:
        /* <DEDUP_REMOVED lines=12> */
.L_x_76:
[----:B------:R-:W-:Y:S05]  /*168c0*/  BSYNC B1 ;  /* 0x0000000000017941 */ /* 0x000fea0003800000 */
.L_x_75:
        /* <DEDUP_REMOVED lines=12> */
.L_x_78:
[----:B------:R-:W-:Y:S05]  /*16990*/  BSYNC B1 ;  /* 0x0000000000017941 */ /* 0x000fea0003800000 */
.L_x_77:
        /* <DEDUP_REMOVED lines=12> */
.L_x_80:
[----:B------:R-:W-:Y:S05]  /*16a60*/  BSYNC B1 ;  /* 0x0000000000017941 */ /* 0x000fea0003800000 */
.L_x_79:
        /* <DEDUP_REMOVED lines=12> */
.L_x_82:
[----:B------:R-:W-:Y:S05]  /*16b30*/  BSYNC B1 ;  /* 0x0000000000017941 */ /* 0x000fea0003800000 */
.L_x_81:
        /* <DEDUP_REMOVED lines=12> */
.L_x_84:
[----:B------:R-:W-:Y:S05]  /*16c00*/  BSYNC B1 ;  /* 0x0000000000017941 */ /* 0x000fea0003800000 */
.L_x_83:
        /* <DEDUP_REMOVED lines=12> */
.L_x_86:
[----:B------:R-:W-:Y:S05]  /*16cd0*/  BSYNC B1 ;  /* 0x0000000000017941 */ /* 0x000fea0003800000 */
.L_x_85:
        /* <DEDUP_REMOVED lines=12> */
.L_x_88:
[----:B------:R-:W-:Y:S05]  /*16da0*/  BSYNC B1 ;  /* 0x0000000000017941 */ /* 0x000fea0003800000 */
.L_x_87:
        /* <DEDUP_REMOVED lines=12> */
.L_x_90:
[----:B------:R-:W-:Y:S05]  /*16e70*/  BSYNC B1 ;  /* 0x0000000000017941 */ /* 0x000fea0003800000 */
.L_x_89:
        /* <DEDUP_REMOVED lines=12> */
.L_x_92:
[----:B------:R-:W-:Y:S05]  /*16f40*/  BSYNC B1 ;  /* 0x0000000000017941 */ /* 0x000fea0003800000 */
.L_x_91:
        /* <DEDUP_REMOVED lines=12> */
.L_x_94:
[----:B------:R-:W-:Y:S05]  /*17010*/  BSYNC B1 ;  /* 0x0000000000017941 */ /* 0x000fea0003800000 */
.L_x_93:
        /* <DEDUP_REMOVED lines=12> */
.L_x_96:
[----:B------:R-:W-:Y:S05]  /*170e0*/  BSYNC B1 ;  /* 0x0000000000017941 */ /* 0x000fea0003800000 */
.L_x_95:
        /* <DEDUP_REMOVED lines=12> */
.L_x_98:
[----:B------:R-:W-:Y:S05]  /*171b0*/  BSYNC B1 ;  /* 0x0000000000017941 */ /* 0x000fea0003800000 */
.L_x_97:
        /* <DEDUP_REMOVED lines=12> */
.L_x_100:
[----:B------:R-:W-:Y:S05]  /*17280*/  BSYNC B1 ;  /* 0x0000000000017941 */ /* 0x000fea0003800000 */
.L_x_99:
        /* <DEDUP_REMOVED lines=12> */
.L_x_102:
[----:B------:R-:W-:Y:S05]  /*17350*/  BSYNC B1 ;  /* 0x0000000000017941 */ /* 0x000fea0003800000 */
.L_x_101:
        /* <DEDUP_REMOVED lines=12> */
.L_x_104:
[----:B------:R-:W-:Y:S05]  /*17420*/  BSYNC B1 ;  /* 0x0000000000017941 */ /* 0x000fea0003800000 */
.L_x_103:
        /* <DEDUP_REMOVED lines=12> */
.L_x_106:
[----:B------:R-:W-:Y:S05]  /*174f0*/  BSYNC B1 ;  /* 0x0000000000017941 */ /* 0x000fea0003800000 */
.L_x_105:
        /* <DEDUP_REMOVED lines=12> */
.L_x_108:
[----:B------:R-:W-:Y:S05]  /*175c0*/  BSYNC B1 ;  /* 0x0000000000017941 */ /* 0x000fea0003800000 */
.L_x_107:
        /* <DEDUP_REMOVED lines=12> */
.L_x_110:
[----:B------:R-:W-:Y:S05]  /*17690*/  BSYNC B1 ;  /* 0x0000000000017941 */ /* 0x000fea0003800000 */
.L_x_109:
        /* <DEDUP_REMOVED lines=12> */
.L_x_112:
[----:B------:R-:W-:Y:S05]  /*17760*/  BSYNC B1 ;  /* 0x0000000000017941 */ /* 0x000fea0003800000 */
.L_x_111:
        /* <DEDUP_REMOVED lines=12> */
.L_x_114:
[----:B------:R-:W-:Y:S05]  /*17830*/  BSYNC B1 ;  /* 0x0000000000017941 */ /* 0x000fea0003800000 */
.L_x_113:
        /* <DEDUP_REMOVED lines=12> */
.L_x_116:
[----:B------:R-:W-:Y:S05]  /*17900*/  BSYNC B1 ;  /* 0x0000000000017941 */ /* 0x000fea0003800000 */
.L_x_115:
        /* <DEDUP_REMOVED lines=12> */
.L_x_118:
[----:B------:R-:W-:Y:S05]  /*179d0*/  BSYNC B1 ;  /* 0x0000000000017941 */ /* 0x000fea0003800000 */
.L_x_117:
        /* <DEDUP_REMOVED lines=12> */
.L_x_120:
[----:B------:R-:W-:Y:S05]  /*17aa0*/  BSYNC B1 ;  /* 0x0000000000017941 */ /* 0x000fea0003800000 */
.L_x_119:
[----:B-----5:R-:W-:Y:S01]  /*17ab0*/  LOP3.LUT R4, R4, 0xff, RZ, 0xc0, !PT ;  /* 0x000000ff04047812 */ /* 0x020fe200078ec0ff */
[----:B------:R-:W-:Y:S01]  /*17ac0*/  BSSY B1, `(.L_x_121) ;  /* 0x000000b000017945 */ /* 0x000fe20003800000 */
[----:B------:R-:W-:Y:S02]  /*17ad0*/  ISETP.LT.OR P5, PT, R0, 0x51, !P2 ;  /* 0x000000510000780c */ /* 0x000fe400057a1670 */
[----:B------:R-:W-:-:S05]  /*17ae0*/  F2FP.F16.E4M3.UNPACK_B R4, R4 ;  /* 0x00000004ff04723e */ /* 0x000fca00020006ff */
[----:B------:R-:W-:-:S05]  /*17af0*/  HADD2.F32 R4, -RZ, R4.H0_H0 ;  /* 0x20000004ff047230 */ /* 0x000fca0000004100 */
[----:B------:R-:W-:-:S04]  /*17b00*/  FMUL R4, R4, UR21 ;  /* 0x0000001504047c20 */ /* 0x000fc80008400000 */
[----:B------:R-:W-:-:S05]  /*17b10*/  FFMA R4, R171, UR20, R4 ;  /* 0x00000014ab047c23 */ /* 0x000fca0008000004 */
[----:B0-----:R-:W-:Y:S02]  /*17b20*/  F2FP.SATFINITE.E4M3.F32.PACK_AB_MERGE_C R5, RZ, R4, RZ ;  /* 0x00000004ff05723e */ /* 0x001fe400048070ff */
[----:B------:R-:W-:-:S03]  /*17b30*/  PRMT R4, RZ, 0x7610, R4 ;  /* 0x00007610ff047816 */ /* 0x000fc60000000004 */
[----:B------:R0:W-:Y:S01]  /*17b40*/  @!P3 STG.E.U8 desc[UR14][R24.64+0x51], R5 ;  /* 0x000051051800b986 */ /* 0x0001e2000c10110e */
[----:B------:R-:W-:Y:S05]  /*17b50*/  @P5 BRA `(.L_x_122) ;  /* 0x0000000000045947 */ /* 0x000fea0003800000 */
[----:B------:R0:W5:Y:S02]  /*17b60*/  LDG.E.U8 R4, desc[UR14][R2.64+0x50] ;  /* 0x0000500e02047981 */ /* 0x000164000c1e1100 */
.L_x_122:
[----:B------:R-:W-:Y:S05]  /*17b70*/  BSYNC B1 ;  /* 0x0000000000017941 */ /* 0x000fea0003800000 */
.L_x_121:
        /* <DEDUP_REMOVED lines=12> */
.L_x_124:
[----:B------:R-:W-:Y:S05]  /*17c40*/  BSYNC B1 ;  /* 0x0000000000017941 */ /* 0x000fea0003800000 */
.L_x_123:
        /* <DEDUP_REMOVED lines=12> */
.L_x_126:
[----:B------:R-:W-:Y:S05]  /*17d10*/  BSYNC B1 ;  /* 0x0000000000017941 */ /* 0x000fea0003800000 */
.L_x_125:
[----:B-----5:R-:W-:Y:S01]  /*17d20*/  LOP3.LUT R4, R4, 0xff, RZ, 0xc0, !PT ;  /* 0x000000ff04047812 */ /* 0x020fe200078ec0ff */
[----:B------:R-:W-:Y:S01]  /*17d30*/  BSSY B1, `(.L_x_127) ;  /* 0x000000b000017945 */ /* 0x000fe20003800000 */
[----:B------:R-:W-:Y:S02]  /*17d40*/  ISETP.LT.OR P3, PT, R0, 0x5a, !P1 ;  /* 0x0000005a0000780c */ /* 0x000fe40004f61670 */
[----:B------:R-:W-:-:S05]  /*17d50*/  F2FP.F16.E4M3.UNPACK_B R4, R4 ;  /* 0x00000004ff04723e */ /* 0x000fca00020006ff */
[----:B------:R-:W-:-:S05]  /*17d60*/  HADD2.F32 R4, -RZ, R4.H0_H0 ;  /* 0x20000004ff047230 */ /* 0x000fca0000004100 */
[----:B0-----:R-:W-:Y:S01]  /*17d70*/  FMUL R5, R4, UR21 ;  /* 0x0000001504057c20 */ /* 0x001fe20008400000 */
[----:B------:R-:W-:-:S03]  /*17d80*/  PRMT R4, RZ, 0x7610, R4 ;  /* 0x00007610ff047816 */ /* 0x000fc60000000004 */
[----:B------:R-:W-:-:S05]  /*17d90*/  FFMA R5, R174, UR20, R5 ;  /* 0x00000014ae057c23 */ /* 0x000fca0008000005 */
[----:B------:R-:W-:-:S05]  /*17da0*/  F2FP.SATFINITE.E4M3.F32.PACK_AB_MERGE_C R5, RZ, R5, RZ ;  /* 0x00000005ff05723e */ /* 0x000fca00048070ff */
[----:B------:R0:W-:Y:S01]  /*17db0*/  @!P5 STG.E.U8 desc[UR14][R24.64+0x58], R5 ;  /* 0x000058051800d986 */ /* 0x0001e2000c10110e */
[----:B------:R-:W-:Y:S05]  /*17dc0*/  @P3 BRA `(.L_x_128) ;  /* 0x0000000000043947 */ /* 0x000fea0003800000 */
[----:B------:R0:W5:Y:S02]  /*17dd0*/  LDG.E.U8 R4, desc[UR14][R32.64+0x59] ;  /* 0x0000590e20047981 */ /* 0x000164000c1e1100 */
.L_x_128:
[----:B------:R-:W-:Y:S05]  /*17de0*/  BSYNC B1 ;  /* 0x0000000000017941 */ /* 0x000fea0003800000 */
.L_x_127:
        /* <DEDUP_REMOVED lines=12> */
.L_x_130:
[----:B------:R-:W-:Y:S05]  /*17eb0*/  BSYNC B1 ;  /* 0x0000000000017941 */ /* 0x000fea0003800000 */
.L_x_129:
        /* <DEDUP_REMOVED lines=12> */
.L_x_132:
[----:B------:R-:W-:Y:S05]  /*17f80*/  BSYNC B1 ;  /* 0x0000000000017941 */ /* 0x000fea0003800000 */
.L_x_131:
        /* <DEDUP_REMOVED lines=12> */
.L_x_134:
[----:B------:R-:W-:Y:S05]  /*18050*/  BSYNC B1 ;  /* 0x0000000000017941 */ /* 0x000fea0003800000 */
.L_x_133:
        /* <DEDUP_REMOVED lines=12> */
.L_x_136:
[----:B------:R-:W-:Y:S05]  /*18120*/  BSYNC B1 ;  /* 0x0000000000017941 */ /* 0x000fea0003800000 */
.L_x_135:
        /* <DEDUP_REMOVED lines=12> */
.L_x_138:
[----:B------:R-:W-:Y:S05]  /*181f0*/  BSYNC B1 ;  /* 0x0000000000017941 */ /* 0x000fea0003800000 */
.L_x_137:
        /* <DEDUP_REMOVED lines=12> */
.L_x_140:
[----:B------:R-:W-:Y:S05]  /*182c0*/  BSYNC B1 ;  /* 0x0000000000017941 */ /* 0x000fea0003800000 */
.L_x_139:
        /* <DEDUP_REMOVED lines=12> */
.L_x_142:
[----:B------:R-:W-:Y:S05]  /*18390*/  BSYNC B1 ;  /* 0x0000000000017941 */ /* 0x000fea0003800000 */
.L_x_141:
        /* <DEDUP_REMOVED lines=12> */
.L_x_144:
[----:B------:R-:W-:Y:S05]  /*18460*/  BSYNC B1 ;  /* 0x0000000000017941 */ /* 0x000fea0003800000 */
.L_x_143:
        /* <DEDUP_REMOVED lines=12> */
.L_x_146:
[----:B------:R-:W-:Y:S05]  /*18530*/  BSYNC B1 ;  /* 0x0000000000017941 */ /* 0x000fea0003800000 */
.L_x_145:
        /* <DEDUP_REMOVED lines=12> */
.L_x_148:
[----:B------:R-:W-:Y:S05]  /*18600*/  BSYNC B1 ;  /* 0x0000000000017941 */ /* 0x000fea0003800000 */
.L_x_147:
        /* <DEDUP_REMOVED lines=12> */
.L_x_150:
[----:B------:R-:W-:Y:S05]  /*186d0*/  BSYNC B1 ;  /* 0x0000000000017941 */ /* 0x000fea0003800000 */
.L_x_149:
        /* <DEDUP_REMOVED lines=12> */
.L_x_152:
[----:B------:R-:W-:Y:S05]  /*187a0*/  BSYNC B1 ;  /* 0x0000000000017941 */ /* 0x000fea0003800000 */
.L_x_151:
        /* <DEDUP_REMOVED lines=12> */
.L_x_154:
[----:B------:R-:W-:Y:S05]  /*18870*/  BSYNC B1 ;  /* 0x0000000000017941 */ /* 0x000fea0003800000 */
.L_x_153:
        /* <DEDUP_REMOVED lines=12> */
.L_x_156:
[----:B------:R-:W-:Y:S05]  /*18940*/  BSYNC B1 ;  /* 0x0000000000017941 */ /* 0x000fea0003800000 */
.L_x_155:
        /* <DEDUP_REMOVED lines=12> */
.L_x_158:
[----:B------:R-:W-:Y:S05]  /*18a10*/  BSYNC B1 ;  /* 0x0000000000017941 */ /* 0x000fea0003800000 */
.L_x_157:
        /* <DEDUP_REMOVED lines=12> */
.L_x_160:
[----:B------:R-:W-:Y:S05]  /*18ae0*/  BSYNC B1 ;  /* 0x0000000000017941 */ /* 0x000fea0003800000 */
.L_x_159:
        /* <DEDUP_REMOVED lines=12> */
.L_x_162:
[----:B------:R-:W-:Y:S05]  /*18bb0*/  BSYNC B1 ;  /* 0x0000000000017941 */ /* 0x000fea0003800000 */
.L_x_161:
        /* <DEDUP_REMOVED lines=12> */
.L_x_164:
[----:B------:R-:W-:Y:S05]  /*18c80*/  BSYNC B1 ;  /* 0x0000000000017941 */ /* 0x000fea0003800000 */
.L_x_163:
        /* <DEDUP_REMOVED lines=12> */
.L_x_166:
[----:B------:R-:W-:Y:S05]  /*18d50*/  BSYNC B1 ;  /* 0x0000000000017941 */ /* 0x000fea0003800000 */
.L_x_165:
        /* <DEDUP_REMOVED lines=12> */
.L_x_168:
[----:B------:R-:W-:Y:S05]  /*18e20*/  BSYNC B1 ;  /* 0x0000000000017941 */ /* 0x000fea0003800000 */
.L_x_167:
        /* <DEDUP_REMOVED lines=12> */
.L_x_170:
[----:B------:R-:W-:Y:S05]  /*18ef0*/  BSYNC B1 ;  /* 0x0000000000017941 */ /* 0x000fea0003800000 */
.L_x_169:
        /* <DEDUP_REMOVED lines=12> */
.L_x_172:
[----:B------:R-:W-:Y:S05]  /*18fc0*/  BSYNC B1 ;  /* 0x0000000000017941 */ /* 0x000fea0003800000 */
.L_x_171:
        /* <DEDUP_REMOVED lines=12> */
.L_x_174:
[----:B------:R-:W-:Y:S05]  /*19090*/  BSYNC B1 ;  /* 0x0000000000017941 */ /* 0x000fea0003800000 */
.L_x_173:
        /* <DEDUP_REMOVED lines=12> */
.L_x_176:
[----:B------:R-:W-:Y:S05]  /*19160*/  BSYNC B1 ;  /* 0x0000000000017941 */ /* 0x000fea0003800000 */
.L_x_175:
        /* <DEDUP_REMOVED lines=12> */
.L_x_178:
[----:B------:R-:W-:Y:S05]  /*19230*/  BSYNC B1 ;  /* 0x0000000000017941 */ /* 0x000fea0003800000 */
.L_x_177:
        /* <DEDUP_REMOVED lines=12> */
.L_x_180:
[----:B------:R-:W-:Y:S05]  /*19300*/  BSYNC B1 ;  /* 0x0000000000017941 */ /* 0x000fea0003800000 */
.L_x_179:
        /* <DEDUP_REMOVED lines=12> */
.L_x_182:
[----:B------:R-:W-:Y:S05]  /*193d0*/  BSYNC B1 ;  /* 0x0000000000017941 */ /* 0x000fea0003800000 */
.L_x_181:
        /* <DEDUP_REMOVED lines=12> */
.L_x_184:
[----:B------:R-:W-:Y:S05]  /*194a0*/  BSYNC B1 ;  /* 0x0000000000017941 */ /* 0x000fea0003800000 */
.L_x_183:
        /* <DEDUP_REMOVED lines=12> */
.L_x_186:
[----:B------:R-:W-:Y:S05]  /*19570*/  BSYNC B1 ;  /* 0x0000000000017941 */ /* 0x000fea0003800000 */
.L_x_185:
        /* <DEDUP_REMOVED lines=12> */
.L_x_188:
[----:B------:R-:W-:Y:S05]  /*19640*/  BSYNC B1 ;  /* 0x0000000000017941 */ /* 0x000fea0003800000 */
.L_x_187:
        /* <DEDUP_REMOVED lines=12> */
.L_x_190:
[----:B------:R-:W-:Y:S05]  /*19710*/  BSYNC B1 ;  /* 0x0000000000017941 */ /* 0x000fea0003800000 */
.L_x_189:
        /* <DEDUP_REMOVED lines=12> */
.L_x_192:
[----:B------:R-:W-:Y:S05]  /*197e0*/  BSYNC B1 ;  /* 0x0000000000017941 */ /* 0x000fea0003800000 */
.L_x_191:
        /* <DEDUP_REMOVED lines=12> */
.L_x_194:
[----:B------:R-:W-:Y:S05]  /*198b0*/  BSYNC B1 ;  /* 0x0000000000017941 */ /* 0x000fea0003800000 */
.L_x_193:
        /* <DEDUP_REMOVED lines=12> */
.L_x_196:
[----:B------:R-:W-:Y:S05]  /*19980*/  BSYNC B1 ;  /* 0x0000000000017941 */ /* 0x000fea0003800000 */
.L_x_195:
        /* <DEDUP_REMOVED lines=12> */
.L_x_198:
[----:B------:R-:W-:Y:S05]  /*19a50*/  BSYNC B1 ;  /* 0x0000000000017941 */ /* 0x000fea0003800000 */
.L_x_197:
        /* <DEDUP_REMOVED lines=12> */
.L_x_200:
[----:B------:R-:W-:Y:S05]  /*19b20*/  BSYNC B1 ;  /* 0x0000000000017941 */ /* 0x000fea0003800000 */
.L_x_199:
        /* <DEDUP_REMOVED lines=12> */
.L_x_202:
[----:B------:R-:W-:Y:S05]  /*19bf0*/  BSYNC B1 ;  /* 0x0000000000017941 */ /* 0x000fea0003800000 */
.L_x_201:
        /* <DEDUP_REMOVED lines=12> */
.L_x_204:
[----:B------:R-:W-:Y:S05]  /*19cc0*/  BSYNC B1 ;  /* 0x0000000000017941 */ /* 0x000fea0003800000 */
.L_x_203:
        /* <DEDUP_REMOVED lines=12> */
.L_x_206:
[----:B------:R-:W-:Y:S05]  /*19d90*/  BSYNC B1 ;  /* 0x0000000000017941 */ /* 0x000fea0003800000 */
.L_x_205:
        /* <DEDUP_REMOVED lines=12> */
.L_x_208:
[----:B------:R-:W-:Y:S05]  /*19e60*/  BSYNC B1 ;  /* 0x0000000000017941 */ /* 0x000fea0003800000 */
.L_x_207:
        /* <DEDUP_REMOVED lines=12> */
.L_x_210:
[----:B------:R-:W-:Y:S05]  /*19f30*/  BSYNC B1 ;  /* 0x0000000000017941 */ /* 0x000fea0003800000 */
.L_x_209:
        /* <DEDUP_REMOVED lines=12> */
.L_x_212:
[----:B------:R-:W-:Y:S05]  /*1a000*/  BSYNC B1 ;  /* 0x0000000000017941 */ /* 0x000fea0003800000 */
.L_x_211:
        /* <DEDUP_REMOVED lines=12> */
.L_x_214:
[----:B------:R-:W-:Y:S05]  /*1a0d0*/  BSYNC B1 ;  /* 0x0000000000017941 */ /* 0x000fea0003800000 */
.L_x_213:
        /* <DEDUP_REMOVED lines=12> */
.L_x_216:
[----:B------:R-:W-:Y:S05]  /*1a1a0*/  BSYNC B1 ;  /* 0x0000000000017941 */ /* 0x000fea0003800000 */
.L_x_215:
        /* <DEDUP_REMOVED lines=12> */
.L_x_218:
[----:B------:R-:W-:Y:S05]  /*1a270*/  BSYNC B1 ;  /* 0x0000000000017941 */ /* 0x000fea0003800000 */
.L_x_217:
        /* <DEDUP_REMOVED lines=12> */
.L_x_220:
[----:B------:R-:W-:Y:S05]  /*1a340*/  BSYNC B1 ;  /* 0x0000000000017941 */ /* 0x000fea0003800000 */
.L_x_219:
        /* <DEDUP_REMOVED lines=12> */
.L_x_222:
[----:B------:R-:W-:Y:S05]  /*1a410*/  BSYNC B1 ;  /* 0x0000000000017941 */ /* 0x000fea0003800000 */
.L_x_221:
        /* <DEDUP_REMOVED lines=12> */
.L_x_224:
[----:B------:R-:W-:Y:S05]  /*1a4e0*/  BSYNC B1 ;  /* 0x0000000000017941 */ /* 0x000fea0003800000 */
.L_x_223:
        /* <DEDUP_REMOVED lines=12> */
.L_x_226:
[----:B------:R-:W-:Y:S05]  /*1a5b0*/  BSYNC B1 ;  /* 0x0000000000017941 */ /* 0x000fea0003800000 */
.L_x_225:
        /* <DEDUP_REMOVED lines=12> */
.L_x_228:
[----:B------:R-:W-:Y:S05]  /*1a680*/  BSYNC B1 ;  /* 0x0000000000017941 */ /* 0x000fea0003800000 */
.L_x_227:
        /* <DEDUP_REMOVED lines=12> */
.L_x_230:
[----:B------:R-:W-:Y:S05]  /*1a750*/  BSYNC B1 ;  /* 0x0000000000017941 */ /* 0x000fea0003800000 */
.L_x_229:
        /* <DEDUP_REMOVED lines=12> */
.L_x_232:
[----:B------:R-:W-:Y:S05]  /*1a820*/  BSYNC B1 ;  /* 0x0000000000017941 */ /* 0x000fea0003800000 */
.L_x_231:
        /* <DEDUP_REMOVED lines=12> */
.L_x_234:
[----:B------:R-:W-:Y:S05]  /*1a8f0*/  BSYNC B1 ;  /* 0x0000000000017941 */ /* 0x000fea0003800000 */
.L_x_233:
        /* <DEDUP_REMOVED lines=12> */
.L_x_236:
[----:B------:R-:W-:Y:S05]  /*1a9c0*/  BSYNC B1 ;  /* 0x0000000000017941 */ /* 0x000fea0003800000 */
.L_x_235:
        /* <DEDUP_REMOVED lines=12> */
.L_x_238:
[----:B------:R-:W-:Y:S05]  /*1aa90*/  BSYNC B1 ;  /* 0x0000000000017941 */ /* 0x000fea0003800000 */
.L_x_237:
        /* <DEDUP_REMOVED lines=12> */
.L_x_240:
[----:B------:R-:W-:Y:S05]  /*1ab60*/  BSYNC B1 ;  /* 0x0000000000017941 */ /* 0x000fea0003800000 */
.L_x_239:
        /* <DEDUP_REMOVED lines=12> */
.L_x_242:
[----:B------:R-:W-:Y:S05]  /*1ac30*/  BSYNC B1 ;  /* 0x0000000000017941 */ /* 0x000fea0003800000 */
.L_x_241:
        /* <DEDUP_REMOVED lines=12> */
.L_x_244:
[----:B------:R-:W-:Y:S05]  /*1ad00*/  BSYNC B1 ;  /* 0x0000000000017941 */ /* 0x000fea0003800000 */
.L_x_243:
        /* <DEDUP_REMOVED lines=12> */
.L_x_246:
[----:B------:R-:W-:Y:S05]  /*1add0*/  BSYNC B1 ;  /* 0x0000000000017941 */ /* 0x000fea0003800000 */
.L_x_245:
        /* <DEDUP_REMOVED lines=12> */
.L_x_248:
[----:B------:R-:W-:Y:S05]  /*1aea0*/  BSYNC B1 ;  /* 0x0000000000017941 */ /* 0x000fea0003800000 */
.L_x_247:
        /* <DEDUP_REMOVED lines=12> */
.L_x_250:
[----:B------:R-:W-:Y:S05]  /*1af70*/  BSYNC B1 ;  /* 0x0000000000017941 */ /* 0x000fea0003800000 */
.L_x_249:
        /* <DEDUP_REMOVED lines=12> */
.L_x_252:
[----:B------:R-:W-:Y:S05]  /*1b040*/  BSYNC B1 ;  /* 0x0000000000017941 */ /* 0x000fea0003800000 */
.L_x_251:
        /* <DEDUP_REMOVED lines=12> */
.L_x_254:
[----:B------:R-:W-:Y:S05]  /*1b110*/  BSYNC B1 ;  /* 0x0000000000017941 */ /* 0x000fea0003800000 */
.L_x_253:
[----:B0-----:R-:W2:Y:S01]  /*1b120*/  LDL.LU R5, [R1+0x200] ;  /* 0x0002000001057983 */ /* 0x001ea20000300800 */
[----:B-----5:R-:W-:Y:S01]  /*1b130*/  LOP3.LUT R4, R4, 0xff, RZ, 0xc0, !PT ;  /* 0x000000ff04047812 */ /* 0x020fe200078ec0ff */
[----:B------:R-:W-:Y:S01]  /*1b140*/  BSSY B1, `(.L_x_255) ;  /* 0x000000b000017945 */ /* 0x000fe20003800000 */
[----:B------:R-:W-:Y:S02]  /*1b150*/  ISETP.LT.OR P3, PT, R0, 0xda, !P1 ;  /* 0x000000da0000780c */ /* 0x000fe40004f61670 */
[----:B------:R-:W-:-:S05]  /*1b160*/  F2FP.F16.E4M3.UNPACK_B R4, R4 ;  /* 0x00000004ff04723e */ /* 0x000fca00020006ff */
[----:B------:R-:W-:-:S05]  /*1b170*/  HADD2.F32 R4, -RZ, R4.H0_H0 ;  /* 0x20000004ff047230 */ /* 0x000fca0000004100 */
[----:B------:R-:W-:-:S04]  /*1b180*/  FMUL R4, R4, UR21 ;  /* 0x0000001504047c20 */ /* 0x000fc80008400000 */
[----:B--2---:R-:W-:-:S05]  /*1b190*/  FFMA R4, R5, UR20, R4 ;  /* 0x0000001405047c23 */ /* 0x004fca0008000004 */
[----:B------:R-:W-:Y:S02]  /*1b1a0*/  F2FP.SATFINITE.E4M3.F32.PACK_AB_MERGE_C R5, RZ, R4, RZ ;  /* 0x00000004ff05723e */ /* 0x000fe400048070ff */
[----:B------:R-:W-:-:S03]  /*1b1b0*/  PRMT R4, RZ, 0x7610, R4 ;  /* 0x00007610ff047816 */ /* 0x000fc60000000004 */
[----:B------:R0:W-:Y:S01]  /*1b1c0*/  @!P5 STG.E.U8 desc[UR14][R24.64+0xd8], R5 ;  /* 0x0000d8051800d986 */ /* 0x0001e2000c10110e */
[----:B------:R-:W-:Y:S05]  /*1b1d0*/  @P3 BRA `(.L_x_256) ;  /* 0x0000000000043947 */ /* 0x000fea0003800000 */
[----:B------:R2:W5:Y:S02]  /*1b1e0*/  LDG.E.U8 R4, desc[UR14][R32.64+0xd9] ;  /* 0x0000d90e20047981 */ /* 0x000564000c1e1100 */
.L_x_256:
[----:B------:R-:W-:Y:S05]  /*1b1f0*/  BSYNC B1 ;  /* 0x0000000000017941 */ /* 0x000fea0003800000 */
.L_x_255:
[----:B0-----:R-:W3:Y:S01]  /*1b200*/  LDL.LU R5, [R1+0x204] ;  /* 0x0002040001057983 */ /* 0x001ee20000300800 */
[----:B-----5:R-:W-:Y:S01]  /*1b210*/  LOP3.LUT R4, R4, 0xff, RZ, 0xc0, !PT ;  /* 0x000000ff04047812 */ /* 0x020fe200078ec0ff */
[----:B------:R-:W-:Y:S01]  /*1b220*/  BSSY B1, `(.L_x_257) ;  /* 0x000000b000017945 */ /* 0x000fe20003800000 */
[----:B------:R-:W-:Y:S02]  /*1b230*/  ISETP.LT.OR P5, PT, R0, 0xd9, !P2 ;  /* 0x000000d90000780c */ /* 0x000fe400057a1670 */
[----:B------:R-:W-:-:S05]  /*1b240*/  F2FP.F16.E4M3.UNPACK_B R4, R4 ;  /* 0x00000004ff04723e */ /* 0x000fca00020006ff */
[----:B------:R-:W-:-:S05]  /*1b250*/  HADD2.F32 R4, -RZ, R4.H0_H0 ;  /* 0x20000004ff047230 */ /* 0x000fca0000004100 */
[----:B------:R-:W-:-:S04]  /*1b260*/  FMUL R4, R4, UR21 ;  /* 0x0000001504047c20 */ /* 0x000fc80008400000 */
[----:B---3--:R-:W-:-:S05]  /*1b270*/  FFMA R4, R5, UR20, R4 ;  /* 0x0000001405047c23 */ /* 0x008fca0008000004 */
[----:B------:R-:W-:Y:S02]  /*1b280*/  F2FP.SATFINITE.E4M3.F32.PACK_AB_MERGE_C R5, RZ, R4, RZ ;  /* 0x00000004ff05723e */ /* 0x000fe400048070ff */
[----:B------:R-:W-:-:S03]  /*1b290*/  PRMT R4, RZ, 0x7610, R4 ;  /* 0x00007610ff047816 */ /* 0x000fc60000000004 */
[----:B------:R0:W-:Y:S01]  /*1b2a0*/  @!P3 STG.E.U8 desc[UR14][R24.64+0xd9], R5 ;  /* 0x0000d9051800b986 */ /* 0x0001e2000c10110e */
[----:B------:R-:W-:Y:S05]  /*1b2b0*/  @P5 BRA `(.L_x_258) ;  /* 0x0000000000045947 */ /* 0x000fea0003800000 */
[----:B------:R3:W5:Y:S02]  /*1b2c0*/  LDG.E.U8 R4, desc[UR14][R2.64+0xd8] ;  /* 0x0000d80e02047981 */ /* 0x000764000c1e1100 */
.L_x_258:
[----:B------:R-:W-:Y:S05]  /*1b2d0*/  BSYNC B1 ;  /* 0x0000000000017941 */ /* 0x000fea0003800000 */
.L_x_257:
        /* <DEDUP_REMOVED lines=13> */
.L_x_260:
[----:B------:R-:W-:Y:S05]  /*1b3b0*/  BSYNC B1 ;  /* 0x0000000000017941 */ /* 0x000fea0003800000 */
.L_x_259:
        /* <DEDUP_REMOVED lines=13> */
.L_x_262:
[----:B------:R-:W-:Y:S05]  /*1b490*/  BSYNC B1 ;  /* 0x0000000000017941 */ /* 0x000fea0003800000 */
.L_x_261:
        /* <DEDUP_REMOVED lines=13> */
.L_x_264:
[----:B------:R-:W-:Y:S05]  /*1b570*/  BSYNC B1 ;  /* 0x0000000000017941 */ /* 0x000fea0003800000 */
.L_x_263:
        /* <DEDUP_REMOVED lines=13> */
.L_x_266:
[----:B------:R-:W-:Y:S05]  /*1b650*/  BSYNC B1 ;  /* 0x0000000000017941 */ /* 0x000fea0003800000 */
.L_x_265:
        /* <DEDUP_REMOVED lines=13> */
.L_x_268:
[----:B------:R-:W-:Y:S05]  /*1b730*/  BSYNC B1 ;  /* 0x0000000000017941 */ /* 0x000fea0003800000 */
.L_x_267:
        /* <DEDUP_REMOVED lines=13> */
.L_x_270:
[----:B------:R-:W-:Y:S05]  /*1b810*/  BSYNC B1 ;  /* 0x0000000000017941 */ /* 0x000fea0003800000 */
.L_x_269:
        /* <DEDUP_REMOVED lines=13> */
.L_x_272:
[----:B------:R-:W-:Y:S05]  /*1b8f0*/  BSYNC B1 ;  /* 0x0000000000017941 */ /* 0x000fea0003800000 */
.L_x_271:
        /* <DEDUP_REMOVED lines=13> */
.L_x_274:
[----:B------:R-:W-:Y:S05]  /*1b9d0*/  BSYNC B1 ;  /* 0x0000000000017941 */ /* 0x000fea0003800000 */
.L_x_273:
        /* <DEDUP_REMOVED lines=13> */
.L_x_276:
[----:B------:R-:W-:Y:S05]  /*1bab0*/  BSYNC B1 ;  /* 0x0000000000017941 */ /* 0x000fea0003800000 */
.L_x_275:
        /* <DEDUP_REMOVED lines=13> */
.L_x_278:
[----:B------:R-:W-:Y:S05]  /*1bb90*/  BSYNC B1 ;  /* 0x0000000000017941 */ /* 0x000fea0003800000 */
.L_x_277:
        /* <DEDUP_REMOVED lines=13> */
.L_x_280:
[----:B------:R-:W-:Y:S05]  /*1bc70*/  BSYNC B1 ;  /* 0x0000000000017941 */ /* 0x000fea0003800000 */
.L_x_279:
        /* <DEDUP_REMOVED lines=13> */
.L_x_282:
[----:B------:R-:W-:Y:S05]  /*1bd50*/  BSYNC B1 ;  /* 0x0000000000017941 */ /* 0x000fea0003800000 */
.L_x_281:
        /* <DEDUP_REMOVED lines=13> */
.L_x_284:
[----:B------:R-:W-:Y:S05]  /*1be30*/  BSYNC B1 ;  /* 0x0000000000017941 */ /* 0x000fea0003800000 */
.L_x_283:
        /* <DEDUP_REMOVED lines=13> */
.L_x_286:
[----:B------:R-:W-:Y:S05]  /*1bf10*/  BSYNC B1 ;  /* 0x0000000000017941 */ /* 0x000fea0003800000 */
.L_x_285:
        /* <DEDUP_REMOVED lines=13> */
.L_x_288:
[----:B------:R-:W-:Y:S05]  /*1bff0*/  BSYNC B1 ;  /* 0x0000000000017941 */ /* 0x000fea0003800000 */
.L_x_287:
        /* <DEDUP_REMOVED lines=13> */
.L_x_290:
[----:B------:R-:W-:Y:S05]  /*1c0d0*/  BSYNC B1 ;  /* 0x0000000000017941 */ /* 0x000fea0003800000 */
.L_x_289:
        /* <DEDUP_REMOVED lines=13> */
.L_x_292:
[----:B------:R-:W-:Y:S05]  /*1c1b0*/  BSYNC B1 ;  /* 0x0000000000017941 */ /* 0x000fea0003800000 */
.L_x_291:
[----:B------:R-:W2:Y:S01]  /*1c1c0*/  LDL.LU R7, [R1+0x24c] ;  /* 0x00024c0001077983 */ /* 0x000ea20000300800 */
[----:B-----5:R-:W-:Y:S01]  /*1c1d0*/  LOP3.LUT R4, R4, 0xff, RZ, 0xc0, !PT ;  /* 0x000000ff04047812 */ /* 0x020fe200078ec0ff */
[----:B------:R-:W-:Y:S01]  /*1c1e0*/  BSSY B1, `(.L_x_293) ;  /* 0x0000013000017945 */ /* 0x000fe20003800000 */
[----:B0-----:R-:W-:Y:S02]  /*1c1f0*/  IADD3 R5, P1, R35, 0x80, RZ ;  /* 0x0000008023057810 */ /* 0x001fe40007f3e0ff */
[----:B------:R-:W-:-:S03]  /*1c200*/  F2FP.F16.E4M3.UNPACK_B R4, R4 ;  /* 0x00000004ff04723e */ /* 0x000fc600020006ff */
[----:B--234-:R-:W-:Y:S01]  /*1c210*/  IMAD.X R2, RZ, RZ, R39, P1 ;  /* 0x000000ffff027224 */ /* 0x01cfe200008e0627 */
[----:B------:R-:W-:Y:S01]  /*1c220*/  ISETP.GE.AND P1, PT, R34, 0x81, PT ;  /* 0x000000812200780c */ /* 0x000fe20003f26270 */
[----:B------:R-:W-:Y:S02]  /*1c230*/  HADD2.F32 R4, -RZ, R4.H0_H0 ;  /* 0x20000004ff047230 */ /* 0x000fe40000004100 */
[----:B------:R-:W-:Y:S01]  /*1c240*/  IMAD R6, R2, UR6, RZ ;  /* 0x0000000602067c24 */ /* 0x000fe2000f8e02ff */
[----:B------:R-:W-:Y:S01]  /*1c250*/  ISETP.LT.OR P5, PT, R0, 0x1, !P1 ;  /* 0x000000010000780c */ /* 0x000fe20004fa1670 */
[----:B------:R-:W-:-:S04]  /*1c260*/  IMAD.WIDE.U32 R2, R5, UR6, R36 ;  /* 0x0000000605027c25 */ /* 0x000fc8000f8e0024 */
[----:B------:R-:W-:Y:S01]  /*1c270*/  FMUL R4, R4, UR21 ;  /* 0x0000001504047c20 */ /* 0x000fe20008400000 */
[----:B------:R-:W-:Y:S01]  /*1c280*/  IMAD R5, R5, UR7, R6 ;  /* 0x0000000705057c24 */ /* 0x000fe2000f8e0206 */
[----:B------:R-:W-:-:S04]  /*1c290*/  IADD3 R2, P3, R2, UR8, RZ ;  /* 0x0000000802027c10 */ /* 0x000fc8000ff7e0ff */
[----:B------:R-:W-:Y:S01]  /*1c2a0*/  IADD3.X R3, R3, UR9, R5, P3, !PT ;  /* 0x0000000903037c10 */ /* 0x000fe20009ffe405 */
[----:B------:R-:W-:-:S05]  /*1c2b0*/  FFMA R4, R7, UR20, R4 ;  /* 0x0000001407047c23 */ /* 0x000fca0008000004 */
[----:B------:R-:W-:Y:S02]  /*1c2c0*/  F2FP.SATFINITE.E4M3.F32.PACK_AB_MERGE_C R7, RZ, R4, RZ ;  /* 0x00000004ff07723e */ /* 0x000fe400048070ff */
[----:B------:R-:W-:-:S03]  /*1c2d0*/  PRMT R4, RZ, 0x7610, R4 ;  /* 0x00007610ff047816 */ /* 0x000fc60000000004 */
[----:B------:R0:W-:Y:S01]  /*1c2e0*/  @!P2 STG.E.U8 desc[UR14][R26.64+0xf9], R7 ;  /* 0x0000f9071a00a986 */ /* 0x0001e2000c10110e */
[----:B------:R-:W-:Y:S05]  /*1c2f0*/  @P5 BRA `(.L_x_294) ;  /* 0x0000000000045947 */ /* 0x000fea0003800000 */
[----:B------:R2:W5:Y:S02]  /*1c300*/  LDG.E.U8 R4, desc[UR14][R2.64] ;  /* 0x0000000e02047981 */ /* 0x000564000c1e1100 */
.L_x_294:
[----:B------:R-:W-:Y:S05]  /*1c310*/  BSYNC B1 ;  /* 0x0000000000017941 */ /* 0x000fea0003800000 */
.L_x_293:
[----:B------:R-:W3:Y:S01]  /*1c320*/  LDL.LU R5, [R1+0x250] ;  /* 0x0002500001057983 */ /* 0x000ee20000300800 */
        /* <DEDUP_REMOVED lines=12> */
.L_x_296:
[----:B------:R-:W-:Y:S05]  /*1c3f0*/  BSYNC B1 ;  /* 0x0000000000017941 */ /* 0x000fea0003800000 */
.L_x_295:
[----:B---3--:R-:W3:Y:S01]  /*1c400*/  LDL.LU R5, [R1+0x254] ;  /* 0x0002540001057983 */ /* 0x008ee20000300800 */
[----:B-----5:R-:W-:Y:S01]  /*1c410*/  LOP3.LUT R4, R4, 0xff, RZ, 0xc0, !PT ;  /* 0x000000ff04047812 */ /* 0x020fe200078ec0ff */
[----:B------:R-:W-:Y:S01]  /*1c420*/  BSSY B1, `(.L_x_297) ;  /* 0x0000013000017945 */ /* 0x000fe20003800000 */
[----:B------:R-:W-:Y:S02]  /*1c430*/  IADD3 R35, P2, R35, 0x88, RZ ;  /* 0x0000008823237810 */ /* 0x000fe40007f5e0ff */
[----:B------:R-:W-:Y:S02]  /*1c440*/  F2FP.F16.E4M3.UNPACK_B R4, R4 ;  /* 0x00000004ff04723e */ /* 0x000fe400020006ff */
[----:B------:R-:W-:Y:S01]  /*1c450*/  PRMT R6, RZ, 0x7610, R6 ;  /* 0x00007610ff067816 */ /* 0x000fe20000000006 */
[----:B------:R-:W-:Y:S01]  /*1c460*/  IMAD.X R38, RZ, RZ, R39, P2 ;  /* 0x000000ffff267224 */ /* 0x000fe200010e0627 */
[----:B------:R-:W-:Y:S01]  /*1c470*/  ISETP.GE.AND P2, PT, R34, 0x89, PT ;  /* 0x000000892200780c */ /* 0x000fe20003f46270 */
[----:B------:R-:W-:-:S02]  /*1c480*/  HADD2.F32 R4, -RZ, R4.H0_H0 ;  /* 0x20000004ff047230 */ /* 0x000fc40000004100 */
[----:B------:R-:W-:Y:S01]  /*1c490*/  IMAD R38, R38, UR6, RZ ;  /* 0x0000000626267c24 */ /* 0x000fe2000f8e02ff */
[----:B------:R-:W-:Y:S01]  /*1c4a0*/  ISETP.LT.OR P5, PT, R0, 0x1, !P2 ;  /* 0x000000010000780c */ /* 0x000fe200057a1670 */
[----:B------:R-:W-:-:S04]  /*1c4b0*/  IMAD.WIDE.U32 R36, R35, UR6, R36 ;  /* 0x0000000623247c25 */ /* 0x000fc8000f8e0024 */
[----:B------:R-:W-:Y:S01]  /*1c4c0*/  FMUL R4, R4, UR21 ;  /* 0x0000001504047c20 */ /* 0x000fe20008400000 */
[----:B------:R-:W-:-:S03]  /*1c4d0*/  IMAD R35, R35, UR7, R38 ;  /* 0x0000000723237c24 */ /* 0x000fc6000f8e0226 */
[----:B---3--:R-:W-:Y:S01]  /*1c4e0*/  FFMA R5, R5, UR20, R4 ;  /* 0x0000001405057c23 */ /* 0x008fe20008000004 */
[----:B------:R-:W-:-:S04]  /*1c4f0*/  IADD3 R4, P6, R36, UR8, RZ ;  /* 0x0000000824047c10 */ /* 0x000fc8000ffde0ff */
[----:B0-----:R-:W-:Y:S02]  /*1c500*/  F2FP.SATFINITE.E4M3.F32.PACK_AB_MERGE_C R7, RZ, R5, RZ ;  /* 0x00000005ff07723e */ /* 0x001fe400048070ff */
[----:B------:R-:W-:-:S03]  /*1c510*/  IADD3.X R5, R37, UR9, R35, P6, !PT ;  /* 0x0000000925057c10 */ /* 0x000fc6000b7fe423 */
[----:B------:R0:W-:Y:S01]  /*1c520*/  @!P3 STG.E.U8 desc[UR14][R30.64+0x1], R7 ;  /* 0x000001071e00b986 */ /* 0x0001e2000c10110e */
[----:B------:R-:W-:Y:S05]  /*1c530*/  @P5 BRA `(.L_x_298) ;  /* 0x0000000000045947 */ /* 0x000fea0003800000 */
[----:B------:R3:W5:Y:S02]  /*1c540*/  LDG.E.U8 R6, desc[UR14][R4.64] ;  /* 0x0000000e04067981 */ /* 0x000764000c1e1100 */
.L_x_298:
[----:B------:R-:W-:Y:S05]  /*1c550*/  BSYNC B1 ;  /* 0x0000000000017941 */ /* 0x000fea0003800000 */
.L_x_297:
        /* <DEDUP_REMOVED lines=13> */
.L_x_300:
[----:B------:R-:W-:Y:S05]  /*1c630*/  BSYNC B1 ;  /* 0x0000000000017941 */ /* 0x000fea0003800000 */
.L_x_299:
        /* <DEDUP_REMOVED lines=13> */
.L_x_302:
[----:B------:R-:W-:Y:S05]  /*1c710*/  BSYNC B1 ;  /* 0x0000000000017941 */ /* 0x000fea0003800000 */
.L_x_301:
        /* <DEDUP_REMOVED lines=13> */
.L_x_304:
[----:B------:R-:W-:Y:S05]  /*1c7f0*/  BSYNC B1 ;  /* 0x0000000000017941 */ /* 0x000fea0003800000 */
.L_x_303:
        /* <DEDUP_REMOVED lines=13> */
.L_x_306:
[----:B------:R-:W-:Y:S05]  /*1c8d0*/  BSYNC B1 ;  /* 0x0000000000017941 */ /* 0x000fea0003800000 */
.L_x_305:
        /* <DEDUP_REMOVED lines=13> */
.L_x_308:
[----:B------:R-:W-:Y:S05]  /*1c9b0*/  BSYNC B1 ;  /* 0x0000000000017941 */ /* 0x000fea0003800000 */
.L_x_307:
        /* <DEDUP_REMOVED lines=13> */
.L_x_310:
[----:B------:R-:W-:Y:S05]  /*1ca90*/  BSYNC B1 ;  /* 0x0000000000017941 */ /* 0x000fea0003800000 */
.L_x_309:
        /* <DEDUP_REMOVED lines=13> */
.L_x_312:
[----:B------:R-:W-:Y:S05]  /*1cb70*/  BSYNC B1 ;  /* 0x0000000000017941 */ /* 0x000fea0003800000 */
.L_x_311:
        /* <DEDUP_REMOVED lines=13> */
.L_x_314:
[----:B------:R-:W-:Y:S05]  /*1cc50*/  BSYNC B1 ;  /* 0x0000000000017941 */ /* 0x000fea0003800000 */
.L_x_313:
        /* <DEDUP_REMOVED lines=13> */
.L_x_316:
[----:B------:R-:W-:Y:S05]  /*1cd30*/  BSYNC B1 ;  /* 0x0000000000017941 */ /* 0x000fea0003800000 */
.L_x_315:
        /* <DEDUP_REMOVED lines=13> */
.L_x_318:
[----:B------:R-:W-:Y:S05]  /*1ce10*/  BSYNC B1 ;  /* 0x0000000000017941 */ /* 0x000fea0003800000 */
.L_x_317:
        /* <DEDUP_REMOVED lines=13> */
.L_x_320:
[----:B------:R-:W-:Y:S05]  /*1cef0*/  BSYNC B1 ;  /* 0x0000000000017941 */ /* 0x000fea0003800000 */
.L_x_319:
        /* <DEDUP_REMOVED lines=13> */
.L_x_322:
[----:B------:R-:W-:Y:S05]  /*1cfd0*/  BSYNC B1 ;  /* 0x0000000000017941 */ /* 0x000fea0003800000 */
.L_x_321:
        /* <DEDUP_REMOVED lines=13> */
.L_x_324:
[----:B------:R-:W-:Y:S05]  /*1d0b0*/  BSYNC B1 ;  /* 0x0000000000017941 */ /* 0x000fea0003800000 */
.L_x_323:
        /* <DEDUP_REMOVED lines=13> */
.L_x_326:
[----:B------:R-:W-:Y:S05]  /*1d190*/  BSYNC B1 ;  /* 0x0000000000017941 */ /* 0x000fea0003800000 */
.L_x_325:
        /* <DEDUP_REMOVED lines=13> */
.L_x_328:
[----:B------:R-:W-:Y:S05]  /*1d270*/  BSYNC B1 ;  /* 0x0000000000017941 */ /* 0x000fea0003800000 */
.L_x_327:
        /* <DEDUP_REMOVED lines=13> */
.L_x_330:
[----:B------:R-:W-:Y:S05]  /*1d350*/  BSYNC B1 ;  /* 0x0000000000017941 */ /* 0x000fea0003800000 */
.L_x_329:
        /* <DEDUP_REMOVED lines=13> */
.L_x_332:
[----:B------:R-:W-:Y:S05]  /*1d430*/  BSYNC B1 ;  /* 0x0000000000017941 */ /* 0x000fea0003800000 */
.L_x_331:
        /* <DEDUP_REMOVED lines=13> */
.L_x_334:
[----:B------:R-:W-:Y:S05]  /*1d510*/  BSYNC B1 ;  /* 0x0000000000017941 */ /* 0x000fea0003800000 */
.L_x_333:
        /* <DEDUP_REMOVED lines=13> */
.L_x_336:
[----:B------:R-:W-:Y:S05]  /*1d5f0*/  BSYNC B1 ;  /* 0x0000000000017941 */ /* 0x000fea0003800000 */
.L_x_335:
        /* <DEDUP_REMOVED lines=13> */
.L_x_338:
[----:B------:R-:W-:Y:S05]  /*1d6d0*/  BSYNC B1 ;  /* 0x0000000000017941 */ /* 0x000fea0003800000 */
.L_x_337:
        /* <DEDUP_REMOVED lines=13> */
.L_x_340:
[----:B------:R-:W-:Y:S05]  /*1d7b0*/  BSYNC B1 ;  /* 0x0000000000017941 */ /* 0x000fea0003800000 */
.L_x_339:
        /* <DEDUP_REMOVED lines=13> */
.L_x_342:
[----:B------:R-:W-:Y:S05]  /*1d890*/  BSYNC B1 ;  /* 0x0000000000017941 */ /* 0x000fea0003800000 */
.L_x_341:
        /* <DEDUP_REMOVED lines=13> */
.L_x_344:
[----:B------:R-:W-:Y:S05]  /*1d970*/  BSYNC B1 ;  /* 0x0000000000017941 */ /* 0x000fea0003800000 */
.L_x_343:
        /* <DEDUP_REMOVED lines=13> */
.L_x_346:
[----:B------:R-:W-:Y:S05]  /*1da50*/  BSYNC B1 ;  /* 0x0000000000017941 */ /* 0x000fea0003800000 */
.L_x_345:
        /* <DEDUP_REMOVED lines=13> */
.L_x_348:
[----:B------:R-:W-:Y:S05]  /*1db30*/  BSYNC B1 ;  /* 0x0000000000017941 */ /* 0x000fea0003800000 */
.L_x_347:
        /* <DEDUP_REMOVED lines=13> */
.L_x_350:
[----:B------:R-:W-:Y:S05]  /*1dc10*/  BSYNC B1 ;  /* 0x0000000000017941 */ /* 0x000fea0003800000 */
.L_x_349:
        /* <DEDUP_REMOVED lines=13> */
.L_x_352:
[----:B------:R-:W-:Y:S05]  /*1dcf0*/  BSYNC B1 ;  /* 0x0000000000017941 */ /* 0x000fea0003800000 */
.L_x_351:
        /* <DEDUP_REMOVED lines=13> */
.L_x_354:
[----:B------:R-:W-:Y:S05]  /*1ddd0*/  BSYNC B1 ;  /* 0x0000000000017941 */ /* 0x000fea0003800000 */
.L_x_353:
        /* <DEDUP_REMOVED lines=13> */
.L_x_356:
[----:B------:R-:W-:Y:S05]  /*1deb0*/  BSYNC B1 ;  /* 0x0000000000017941 */ /* 0x000fea0003800000 */
.L_x_355:
        /* <DEDUP_REMOVED lines=13> */
.L_x_358:
[----:B------:R-:W-:Y:S05]  /*1df90*/  BSYNC B1 ;  /* 0x0000000000017941 */ /* 0x000fea0003800000 */
.L_x_357:
        /* <DEDUP_REMOVED lines=13> */
.L_x_360:
[----:B------:R-:W-:Y:S05]  /*1e070*/  BSYNC B1 ;  /* 0x0000000000017941 */ /* 0x000fea0003800000 */
.L_x_359:
        /* <DEDUP_REMOVED lines=13> */
.L_x_362:
[----:B------:R-:W-:Y:S05]  /*1e150*/  BSYNC B1 ;  /* 0x0000000000017941 */ /* 0x000fea0003800000 */
.L_x_361:
        /* <DEDUP_REMOVED lines=13> */
.L_x_364:
[----:B------:R-:W-:Y:S05]  /*1e230*/  BSYNC B1 ;  /* 0x0000000000017941 */ /* 0x000fea0003800000 */
.L_x_363:
        /* <DEDUP_REMOVED lines=13> */
.L_x_366:
[----:B------:R-:W-:Y:S05]  /*1e310*/  BSYNC B1 ;  /* 0x0000000000017941 */ /* 0x000fea0003800000 */
.L_x_365:
        /* <DEDUP_REMOVED lines=13> */
.L_x_368:
[----:B------:R-:W-:Y:S05]  /*1e3f0*/  BSYNC B1 ;  /* 0x0000000000017941 */ /* 0x000fea0003800000 */
.L_x_367:
        /* <DEDUP_REMOVED lines=13> */
.L_x_370:
[----:B------:R-:W-:Y:S05]  /*1e4d0*/  BSYNC B1 ;  /* 0x0000000000017941 */ /* 0x000fea0003800000 */
.L_x_369:
        /* <DEDUP_REMOVED lines=13> */
.L_x_372:
[----:B------:R-:W-:Y:S05]  /*1e5b0*/  BSYNC B1 ;  /* 0x0000000000017941 */ /* 0x000fea0003800000 */
.L_x_371:
        /* <DEDUP_REMOVED lines=13> */
.L_x_374:
[----:B------:R-:W-:Y:S05]  /*1e690*/  BSYNC B1 ;  /* 0x0000000000017941 */ /* 0x000fea0003800000 */
.L_x_373:
        /* <DEDUP_REMOVED lines=13> */
.L_x_376:
[----:B------:R-:W-:Y:S05]  /*1e770*/  BSYNC B1 ;  /* 0x0000000000017941 */ /* 0x000fea0003800000 */
.L_x_375:
        /* <DEDUP_REMOVED lines=13> */
.L_x_378:
[----:B------:R-:W-:Y:S05]  /*1e850*/  BSYNC B1 ;  /* 0x0000000000017941 */ /* 0x000fea0003800000 */
.L_x_377:
        /* <DEDUP_REMOVED lines=13> */
.L_x_380:
[----:B------:R-:W-:Y:S05]  /*1e930*/  BSYNC B1 ;  /* 0x0000000000017941 */ /* 0x000fea0003800000 */
.L_x_379:
        /* <DEDUP_REMOVED lines=13> */
.L_x_382:
[----:B------:R-:W-:Y:S05]  /*1ea10*/  BSYNC B1 ;  /* 0x0000000000017941 */ /* 0x000fea0003800000 */
.L_x_381:
        /* <DEDUP_REMOVED lines=13> */
.L_x_384:
[----:B------:R-:W-:Y:S05]  /*1eaf0*/  BSYNC B1 ;  /* 0x0000000000017941 */ /* 0x000fea0003800000 */
.L_x_383:
        /* <DEDUP_REMOVED lines=13> */
.L_x_386:
[----:B------:R-:W-:Y:S05]  /*1ebd0*/  BSYNC B1 ;  /* 0x0000000000017941 */ /* 0x000fea0003800000 */
.L_x_385:
        /* <DEDUP_REMOVED lines=13> */
.L_x_388:
[----:B------:R-:W-:Y:S05]  /*1ecb0*/  BSYNC B1 ;  /* 0x0000000000017941 */ /* 0x000fea0003800000 */
.L_x_387:
        /* <DEDUP_REMOVED lines=13> */
.L_x_390:
[----:B------:R-:W-:Y:S05]  /*1ed90*/  BSYNC B1 ;  /* 0x0000000000017941 */ /* 0x000fea0003800000 */
.L_x_389:
        /* <DEDUP_REMOVED lines=13> */
.L_x_392:
[----:B------:R-:W-:Y:S05]  /*1ee70*/  BSYNC B1 ;  /* 0x0000000000017941 */ /* 0x000fea0003800000 */
.L_x_391:
        /* <DEDUP_REMOVED lines=13> */
.L_x_394:
[----:B------:R-:W-:Y:S05]  /*1ef50*/  BSYNC B1 ;  /* 0x0000000000017941 */ /* 0x000fea0003800000 */
.L_x_393:
        /* <DEDUP_REMOVED lines=13> */
.L_x_396:
[----:B------:R-:W-:Y:S05]  /*1f030*/  BSYNC B1 ;  /* 0x0000000000017941 */ /* 0x000fea0003800000 */
.L_x_395:
        /* <DEDUP_REMOVED lines=13> */
.L_x_398:
[----:B------:R-:W-:Y:S05]  /*1f110*/  BSYNC B1 ;  /* 0x0000000000017941 */ /* 0x000fea0003800000 */
.L_x_397:
        /* <DEDUP_REMOVED lines=13> */
.L_x_400:
[----:B------:R-:W-:Y:S05]  /*1f1f0*/  BSYNC B1 ;  /* 0x0000000000017941 */ /* 0x000fea0003800000 */
.L_x_399:
        /* <DEDUP_REMOVED lines=13> */
.L_x_402:
[----:B------:R-:W-:Y:S05]  /*1f2d0*/  BSYNC B1 ;  /* 0x0000000000017941 */ /* 0x000fea0003800000 */
.L_x_401:
        /* <DEDUP_REMOVED lines=13> */
.L_x_404:
[----:B------:R-:W-:Y:S05]  /*1f3b0*/  BSYNC B1 ;  /* 0x0000000000017941 */ /* 0x000fea0003800000 */
.L_x_403:
        /* <DEDUP_REMOVED lines=13> */
.L_x_406:
[----:B------:R-:W-:Y:S05]  /*1f490*/  BSYNC B1 ;  /* 0x0000000000017941 */ /* 0x000fea0003800000 */
.L_x_405:
        /* <DEDUP_REMOVED lines=13> */
.L_x_408:
[----:B------:R-:W-:Y:S05]  /*1f570*/  BSYNC B1 ;  /* 0x0000000000017941 */ /* 0x000fea0003800000 */
.L_x_407:
        /* <DEDUP_REMOVED lines=13> */
.L_x_410:
[----:B------:R-:W-:Y:S05]  /*1f650*/  BSYNC B1 ;  /* 0x0000000000017941 */ /* 0x000fea0003800000 */
.L_x_409:
        /* <DEDUP_REMOVED lines=13> */
.L_x_412:
[----:B------:R-:W-:Y:S05]  /*1f730*/  BSYNC B1 ;  /* 0x0000000000017941 */ /* 0x000fea0003800000 */
.L_x_411:
        /* <DEDUP_REMOVED lines=13> */
.L_x_414:
[----:B------:R-:W-:Y:S05]  /*1f810*/  BSYNC B1 ;  /* 0x0000000000017941 */ /* 0x000fea0003800000 */
.L_x_413:
        /* <DEDUP_REMOVED lines=13> */
.L_x_416:
[----:B------:R-:W-:Y:S05]  /*1f8f0*/  BSYNC B1 ;  /* 0x0000000000017941 */ /* 0x000fea0003800000 */
.L_x_415:
        /* <DEDUP_REMOVED lines=13> */
.L_x_418:
[----:B------:R-:W-:Y:S05]  /*1f9d0*/  BSYNC B1 ;  /* 0x0000000000017941 */ /* 0x000fea0003800000 */
.L_x_417:
        /* <DEDUP_REMOVED lines=13> */
.L_x_420:
[----:B------:R-:W-:Y:S05]  /*1fab0*/  BSYNC B1 ;  /* 0x0000000000017941 */ /* 0x000fea0003800000 */
.L_x_419:
        /* <DEDUP_REMOVED lines=13> */
.L_x_422:
[----:B------:R-:W-:Y:S05]  /*1fb90*/  BSYNC B1 ;  /* 0x0000000000017941 */ /* 0x000fea0003800000 */
.L_x_421:
        /* <DEDUP_REMOVED lines=13> */
.L_x_424:
[----:B------:R-:W-:Y:S05]  /*1fc70*/  BSYNC B1 ;  /* 0x0000000000017941 */ /* 0x000fea0003800000 */
.L_x_423:
        /* <DEDUP_REMOVED lines=13> */
.L_x_426:
[----:B------:R-:W-:Y:S05]  /*1fd50*/  BSYNC B1 ;  /* 0x0000000000017941 */ /* 0x000fea0003800000 */
.L_x_425:
        /* <DEDUP_REMOVED lines=13> */
.L_x_428:
[----:B------:R-:W-:Y:S05]  /*1fe30*/  BSYNC B1 ;  /* 0x0000000000017941 */ /* 0x000fea0003800000 */
.L_x_427:
        /* <DEDUP_REMOVED lines=13> */
.L_x_430:
[----:B------:R-:W-:Y:S05]  /*1ff10*/  BSYNC B1 ;  /* 0x0000000000017941 */ /* 0x000fea0003800000 */
.L_x_429:
        /* <DEDUP_REMOVED lines=13> */
.L_x_432:
[----:B------:R-:W-:Y:S05]  /*1fff0*/  BSYNC B1 ;  /* 0x0000000000017941 */ /* 0x000fea0003800000 */
.L_x_431:
        /* <DEDUP_REMOVED lines=13> */
.L_x_434:
[----:B------:R-:W-:Y:S05]  /*200d0*/  BSYNC B1 ;  /* 0x0000000000017941 */ /* 0x000fea0003800000 */
.L_x_433:
        /* <DEDUP_REMOVED lines=13> */
.L_x_436:
[----:B------:R-:W-:Y:S05]  /*201b0*/  BSYNC B1 ;  /* 0x0000000000017941 */ /* 0x000fea0003800000 */
.L_x_435:
        /* <DEDUP_REMOVED lines=13> */
.L_x_438:
[----:B------:R-:W-:Y:S05]  /*20290*/  BSYNC B1 ;  /* 0x0000000000017941 */ /* 0x000fea0003800000 */
.L_x_437:
        /* <DEDUP_REMOVED lines=13> */
.L_x_440:
[----:B------:R-:W-:Y:S05]  /*20370*/  BSYNC B1 ;  /* 0x0000000000017941 */ /* 0x000fea0003800000 */
.L_x_439:
        /* <DEDUP_REMOVED lines=13> */
.L_x_442:
[----:B------:R-:W-:Y:S05]  /*20450*/  BSYNC B1 ;  /* 0x0000000000017941 */ /* 0x000fea0003800000 */
.L_x_441:
        /* <DEDUP_REMOVED lines=13> */
.L_x_444:
[----:B------:R-:W-:Y:S05]  /*20530*/  BSYNC B1 ;  /* 0x0000000000017941 */ /* 0x000fea0003800000 */
.L_x_443:
        /* <DEDUP_REMOVED lines=13> */
.L_x_446:
[----:B------:R-:W-:Y:S05]  /*20610*/  BSYNC B1 ;  /* 0x0000000000017941 */ /* 0x000fea0003800000 */
.L_x_445:
        /* <DEDUP_REMOVED lines=13> */
.L_x_448:
[----:B------:R-:W-:Y:S05]  /*206f0*/  BSYNC B1 ;  /* 0x0000000000017941 */ /* 0x000fea0003800000 */
.L_x_447:
        /* <DEDUP_REMOVED lines=13> */
.L_x_450:
[----:B------:R-:W-:Y:S05]  /*207d0*/  BSYNC B1 ;  /* 0x0000000000017941 */ /* 0x000fea0003800000 */
.L_x_449:
        /* <DEDUP_REMOVED lines=13> */
.L_x_452:
[----:B------:R-:W-:Y:S05]  /*208b0*/  BSYNC B1 ;  /* 0x0000000000017941 */ /* 0x000fea0003800000 */
.L_x_451:
        /* <DEDUP_REMOVED lines=13> */
.L_x_454:
[----:B------:R-:W-:Y:S05]  /*20990*/  BSYNC B1 ;  /* 0x0000000000017941 */ /* 0x000fea0003800000 */
.L_x_453:
        /* <DEDUP_REMOVED lines=13> */
.L_x_456:
[----:B------:R-:W-:Y:S05]  /*20a70*/  BSYNC B1 ;  /* 0x0000000000017941 */ /* 0x000fea0003800000 */
.L_x_455:
        /* <DEDUP_REMOVED lines=13> */
.L_x_458:
[----:B------:R-:W-:Y:S05]  /*20b50*/  BSYNC B1 ;  /* 0x0000000000017941 */ /* 0x000fea0003800000 */
.L_x_457:
        /* <DEDUP_REMOVED lines=13> */
.L_x_460:
[----:B------:R-:W-:Y:S05]  /*20c30*/  BSYNC B1 ;  /* 0x0000000000017941 */ /* 0x000fea0003800000 */
.L_x_459:
        /* <DEDUP_REMOVED lines=13> */
.L_x_462:
[----:B------:R-:W-:Y:S05]  /*20d10*/  BSYNC B1 ;  /* 0x0000000000017941 */ /* 0x000fea0003800000 */
.L_x_461:
        /* <DEDUP_REMOVED lines=13> */
.L_x_464:
[----:B------:R-:W-:Y:S05]  /*20df0*/  BSYNC B1 ;  /* 0x0000000000017941 */ /* 0x000fea0003800000 */
.L_x_463:
        /* <DEDUP_REMOVED lines=13> */
.L_x_466:
[----:B------:R-:W-:Y:S05]  /*20ed0*/  BSYNC B1 ;  /* 0x0000000000017941 */ /* 0x000fea0003800000 */
.L_x_465:
        /* <DEDUP_REMOVED lines=13> */
.L_x_468:
[----:B------:R-:W-:Y:S05]  /*20fb0*/  BSYNC B1 ;  /* 0x0000000000017941 */ /* 0x000fea0003800000 */
.L_x_467:
        /* <DEDUP_REMOVED lines=13> */
.L_x_470:
[----:B------:R-:W-:Y:S05]  /*21090*/  BSYNC B1 ;  /* 0x0000000000017941 */ /* 0x000fea0003800000 */
.L_x_469:
        /* <DEDUP_REMOVED lines=13> */
.L_x_472:
[----:B------:R-:W-:Y:S05]  /*21170*/  BSYNC B1 ;  /* 0x0000000000017941 */ /* 0x000fea0003800000 */
.L_x_471:
        /* <DEDUP_REMOVED lines=13> */
.L_x_474:
[----:B------:R-:W-:Y:S05]  /*21250*/  BSYNC B1 ;  /* 0x0000000000017941 */ /* 0x000fea0003800000 */
.L_x_473:
        /* <DEDUP_REMOVED lines=13> */
.L_x_476:
[----:B------:R-:W-:Y:S05]  /*21330*/  BSYNC B1 ;  /* 0x0000000000017941 */ /* 0x000fea0003800000 */
.L_x_475:
        /* <DEDUP_REMOVED lines=13> */
.L_x_478:
[----:B------:R-:W-:Y:S05]  /*21410*/  BSYNC B1 ;  /* 0x0000000000017941 */ /* 0x000fea0003800000 */
.L_x_477:
        /* <DEDUP_REMOVED lines=13> */
.L_x_480:
[----:B------:R-:W-:Y:S05]  /*214f0*/  BSYNC B1 ;  /* 0x0000000000017941 */ /* 0x000fea0003800000 */
.L_x_479:
        /* <DEDUP_REMOVED lines=13> */
.L_x_482:
[----:B------:R-:W-:Y:S05]  /*215d0*/  BSYNC B1 ;  /* 0x0000000000017941 */ /* 0x000fea0003800000 */
.L_x_481:
        /* <DEDUP_REMOVED lines=13> */
.L_x_484:
[----:B------:R-:W-:Y:S05]  /*216b0*/  BSYNC B1 ;  /* 0x0000000000017941 */ /* 0x000fea0003800000 */
.L_x_483:
        /* <DEDUP_REMOVED lines=13> */
.L_x_486:
[----:B------:R-:W-:Y:S05]  /*21790*/  BSYNC B1 ;  /* 0x0000000000017941 */ /* 0x000fea0003800000 */
.L_x_485:
        /* <DEDUP_REMOVED lines=13> */
.L_x_488:
[----:B------:R-:W-:Y:S05]  /*21870*/  BSYNC B1 ;  /* 0x0000000000017941 */ /* 0x000fea0003800000 */
.L_x_487:
        /* <DEDUP_REMOVED lines=13> */
.L_x_490:
[----:B------:R-:W-:Y:S05]  /*21950*/  BSYNC B1 ;  /* 0x0000000000017941 */ /* 0x000fea0003800000 */
.L_x_489:
        /* <DEDUP_REMOVED lines=13> */
.L_x_492:
[----:B------:R-:W-:Y:S05]  /*21a30*/  BSYNC B1 ;  /* 0x0000000000017941 */ /* 0x000fea0003800000 */
.L_x_491:
        /* <DEDUP_REMOVED lines=13> */
.L_x_494:
[----:B------:R-:W-:Y:S05]  /*21b10*/  BSYNC B1 ;  /* 0x0000000000017941 */ /* 0x000fea0003800000 */
.L_x_493:
        /* <DEDUP_REMOVED lines=13> */
.L_x_496:
[----:B------:R-:W-:Y:S05]  /*21bf0*/  BSYNC B1 ;  /* 0x0000000000017941 */ /* 0x000fea0003800000 */
.L_x_495:
        /* <DEDUP_REMOVED lines=13> */
.L_x_498:
[----:B------:R-:W-:Y:S05]  /*21cd0*/  BSYNC B1 ;  /* 0x0000000000017941 */ /* 0x000fea0003800000 */
.L_x_497:
        /* <DEDUP_REMOVED lines=13> */
.L_x_500:
[----:B------:R-:W-:Y:S05]  /*21db0*/  BSYNC B1 ;  /* 0x0000000000017941 */ /* 0x000fea0003800000 */
.L_x_499:
        /* <DEDUP_REMOVED lines=13> */
.L_x_502:
[----:B------:R-:W-:Y:S05]  /*21e90*/  BSYNC B1 ;  /* 0x0000000000017941 */ /* 0x000fea0003800000 */
.L_x_501:
        /* <DEDUP_REMOVED lines=13> */
.L_x_504:
[----:B------:R-:W-:Y:S05]  /*21f70*/  BSYNC B1 ;  /* 0x0000000000017941 */ /* 0x000fea0003800000 */
.L_x_503:
        /* <DEDUP_REMOVED lines=13> */
.L_x_506:
[----:B------:R-:W-:Y:S05]  /*22050*/  BSYNC B1 ;  /* 0x0000000000017941 */ /* 0x000fea0003800000 */
.L_x_505:
        /* <DEDUP_REMOVED lines=13> */
.L_x_508:
[----:B------:R-:W-:Y:S05]  /*22130*/  BSYNC B1 ;  /* 0x0000000000017941 */ /* 0x000fea0003800000 */
.L_x_507:
        /* <DEDUP_REMOVED lines=13> */
.L_x_510:
[----:B------:R-:W-:Y:S05]  /*22210*/  BSYNC B1 ;  /* 0x0000000000017941 */ /* 0x000fea0003800000 */
.L_x_509:
        /* <DEDUP_REMOVED lines=13> */
.L_x_512:
[----:B------:R-:W-:Y:S05]  /*222f0*/  BSYNC B1 ;  /* 0x0000000000017941 */ /* 0x000fea0003800000 */
.L_x_511:
        /* <DEDUP_REMOVED lines=13> */
.L_x_514:
[----:B------:R-:W-:Y:S05]  /*223d0*/  BSYNC B1 ;  /* 0x0000000000017941 */ /* 0x000fea0003800000 */
.L_x_513:
        /* <DEDUP_REMOVED lines=13> */
.L_x_516:
[----:B------:R-:W-:Y:S05]  /*224b0*/  BSYNC B1 ;  /* 0x0000000000017941 */ /* 0x000fea0003800000 */
.L_x_515:
        /* <DEDUP_REMOVED lines=13> */
.L_x_518:
[----:B------:R-:W-:Y:S05]  /*22590*/  BSYNC B1 ;  /* 0x0000000000017941 */ /* 0x000fea0003800000 */
.L_x_517:
        /* <DEDUP_REMOVED lines=13> */
.L_x_520:
[----:B------:R-:W-:Y:S05]  /*22670*/  BSYNC B1 ;  /* 0x0000000000017941 */ /* 0x000fea0003800000 */
.L_x_519:
        /* <DEDUP_REMOVED lines=13> */
.L_x_522:
[----:B------:R-:W-:Y:S05]  /*22750*/  BSYNC B1 ;  /* 0x0000000000017941 */ /* 0x000fea0003800000 */
.L_x_521:
        /* <DEDUP_REMOVED lines=13> */
.L_x_524:
[----:B------:R-:W-:Y:S05]  /*22830*/  BSYNC B1 ;  /* 0x0000000000017941 */ /* 0x000fea0003800000 */
.L_x_523:
        /* <DEDUP_REMOVED lines=13> */
.L_x_526:
[----:B------:R-:W-:Y:S05]  /*22910*/  BSYNC B1 ;  /* 0x0000000000017941 */ /* 0x000fea0003800000 */
.L_x_525:
        /* <DEDUP_REMOVED lines=13> */
.L_x_528:
[----:B------:R-:W-:Y:S05]  /*229f0*/  BSYNC B1 ;  /* 0x0000000000017941 */ /* 0x000fea0003800000 */
.L_x_527:
        /* <DEDUP_REMOVED lines=13> */
.L_x_530:
[----:B------:R-:W-:Y:S05]  /*22ad0*/  BSYNC B1 ;  /* 0x0000000000017941 */ /* 0x000fea0003800000 */
.L_x_529:
        /* <DEDUP_REMOVED lines=13> */
.L_x_532:
[----:B------:R-:W-:Y:S05]  /*22bb0*/  BSYNC B1 ;  /* 0x0000000000017941 */ /* 0x000fea0003800000 */
.L_x_531:
        /* <DEDUP_REMOVED lines=13> */
.L_x_534:
[----:B------:R-:W-:Y:S05]  /*22c90*/  BSYNC B1 ;  /* 0x0000000000017941 */ /* 0x000fea0003800000 */
.L_x_533:
        /* <DEDUP_REMOVED lines=13> */
.L_x_536:
[----:B------:R-:W-:Y:S05]  /*22d70*/  BSYNC B1 ;  /* 0x0000000000017941 */ /* 0x000fea0003800000 */
.L_x_535:
        /* <DEDUP_REMOVED lines=13> */
.L_x_538:
[----:B------:R-:W-:Y:S05]  /*22e50*/  BSYNC B1 ;  /* 0x0000000000017941 */ /* 0x000fea0003800000 */
.L_x_537:
        /* <DEDUP_REMOVED lines=13> */
.L_x_540:
[----:B------:R-:W-:Y:S05]  /*22f30*/  BSYNC B1 ;  /* 0x0000000000017941 */ /* 0x000fea0003800000 */
.L_x_539:
        /* <DEDUP_REMOVED lines=13> */
.L_x_542:
[----:B------:R-:W-:Y:S05]  /*23010*/  BSYNC B1 ;  /* 0x0000000000017941 */ /* 0x000fea0003800000 */
.L_x_541:
        /* <DEDUP_REMOVED lines=13> */
.L_x_544:
[----:B------:R-:W-:Y:S05]  /*230f0*/  BSYNC B1 ;  /* 0x0000000000017941 */ /* 0x000fea0003800000 */
.L_x_543:
[----:B--234-:R-:W2:Y:S01]  /*23100*/  LDL.LU R3, [R1+0x444] ;  /* 0x0004440001037983 */ /* 0x01cea20000300800 */
[----:B-----5:R-:W-:Y:S01]  /*23110*/  LOP3.LUT R6, R6, 0xff, RZ, 0xc0, !PT ;  /* 0x000000ff06067812 */ /* 0x020fe200078ec0ff */
[----:B------:R-:W-:Y:S01]  /*23120*/  BSSY B1, `(.L_x_545) ;  /* 0x000000b000017945 */ /* 0x000fe20003800000 */
[----:B------:R-:W-:Y:S02]  /*23130*/  ISETP.LT.OR P3, PT, R0, 0xf9, !P2 ;  /* 0x000000f90000780c */ /* 0x000fe40005761670 */
[----:B------:R-:W-:Y:S02]  /*23140*/  F2FP.F16.E4M3.UNPACK_B R6, R6 ;  /* 0x00000006ff06723e */ /* 0x000fe400020006ff */
[----:B------:R-:W-:-:S03]  /*23150*/  PRMT R2, RZ, 0x7610, R2 ;  /* 0x00007610ff027816 */ /* 0x000fc60000000002 */
[----:B------:R-:W-:-:S05]  /*23160*/  HADD2.F32 R6, -RZ, R6.H0_H0 ;  /* 0x20000006ff067230 */ /* 0x000fca0000004100 */
[----:B------:R-:W-:-:S04]  /*23170*/  FMUL R6, R6, UR21 ;  /* 0x0000001506067c20 */ /* 0x000fc80008400000 */
[----:B--2---:R-:W-:-:S05]  /*23180*/  FFMA R6, R3, UR20, R6 ;  /* 0x0000001403067c23 */ /* 0x004fca0008000006 */
[----:B------:R-:W-:-:S05]  /*23190*/  F2FP.SATFINITE.E4M3.F32.PACK_AB_MERGE_C R3, RZ, R6, RZ ;  /* 0x00000006ff03723e */ /* 0x000fca00048070ff */
[----:B------:R2:W-:Y:S01]  /*231a0*/  @!P1 STG.E.U8 desc[UR14][R30.64+0xf9], R3 ;  /* 0x0000f9031e009986 */ /* 0x0005e2000c10110e */
[----:B------:R-:W-:Y:S05]  /*231b0*/  @P3 BRA `(.L_x_546) ;  /* 0x0000000000043947 */ /* 0x000fea0003800000 */
[----:B------:R3:W5:Y:S02]  /*231c0*/  LDG.E.U8 R2, desc[UR14][R4.64+0xf8] ;  /* 0x0000f80e04027981 */ /* 0x000764000c1e1100 */
.L_x_546:
[----:B------:R-:W-:Y:S05]  /*231d0*/  BSYNC B1 ;  /* 0x0000000000017941 */ /* 0x000fea0003800000 */
.L_x_545:
[----:B--2---:R-:W2:Y:S01]  /*231e0*/  LDL.LU R3, [R1+0x448] ;  /* 0x0004480001037983 */ /* 0x004ea20000300800 */
        /* <DEDUP_REMOVED lines=12> */
.L_x_548:
[----:B------:R-:W-:Y:S05]  /*232b0*/  BSYNC B1 ;  /* 0x0000000000017941 */ /* 0x000fea0003800000 */
.L_x_547:
[----:B------:R-:W-:Y:S05]  /*232c0*/  @P2 BRA `(.L_x_549) ;  /* 0x0000004800842947 */ /* 0x000fea0003800000 */
[----:B------:R-:W2:Y:S01]  /*232d0*/  LDL.LU R2, [R1+0x44c] ;  /* 0x00044c0001027983 */ /* 0x000ea20000300800 */
[----:B-----5:R-:W-:-:S04]  /*232e0*/  LOP3.LUT R0, R0, 0xff, RZ, 0xc0, !PT ;  /* 0x000000ff00007812 */ /* 0x020fc800078ec0ff */
[----:B------:R-:W-:-:S05]  /*232f0*/  F2FP.F16.E4M3.UNPACK_B R0, R0 ;  /* 0x00000000ff00723e */ /* 0x000fca00020006ff */
[----:B------:R-:W-:-:S05]  /*23300*/  HADD2.F32 R0, -RZ, R0.H0_H0 ;  /* 0x20000000ff007230 */ /* 0x000fca0000004100 */
[----:B------:R-:W-:-:S04]  /*23310*/  FMUL R0, R0, UR21 ;  /* 0x0000001500007c20 */ /* 0x000fc80008400000 */
[----:B--2---:R-:W-:-:S05]  /*23320*/  FFMA R0, R2, UR20, R0 ;  /* 0x0000001402007c23 */ /* 0x004fca0008000000 */
[----:B------:R-:W-:-:S05]  /*23330*/  F2FP.SATFINITE.E4M3.F32.PACK_AB_MERGE_C R3, RZ, R0, RZ ;  /* 0x00000000ff03723e */ /* 0x000fca00048070ff */
[----:B------:R2:W-:Y:S01]  /*23340*/  STG.E.U8 desc[UR14][R28.64+0xf9], R3 ;  /* 0x0000f9031c007986 */ /* 0x0005e2000c10110e */
[----:B------:R-:W-:Y:S05]  /*23350*/  BRA `(.L_x_549) ;  /* 0x0000004800607947 */ /* 0x000fea0003800000 */
.L_x_36:
[----:B------:R-:W-:Y:S01]  /*23360*/  ISETP.GE.AND P1, PT, R34, 0x1, PT ;  /* 0x000000012200780c */ /* 0x000fe20003f26270 */
[----:B------:R-:W-:Y:S01]  /*23370*/  FMUL R3, R3, UR20 ;  /* 0x0000001403037c20 */ /* 0x000fe20008400000 */
[----:B------:R-:W2:Y:S02]  /*23380*/  LDL.LU R37, [R1+0x200] ;  /* 0x0002000001257983 */ /* 0x000ea40000300800 */
[----:B------:R-:W-:Y:S02]  /*23390*/  ISETP.LT.OR P2, PT, R0, 0x2, !P1 ;  /* 0x000000020000780c */ /* 0x000fe40004f41670 */
[----:B------:R-:W-:Y:S01]  /*233a0*/  F2FP.SATFINITE.E4M3.F32.PACK_AB_MERGE_C R3, RZ, R3, RZ ;  /* 0x00000003ff03723e */ /* 0x000fe200048070ff */
[----:B-----5:R-:W-:Y:S01]  /*233b0*/  FMUL R2, R2, UR20 ;  /* 0x0000001402027c20 */ /* 0x020fe20008400000 */
[----:B------:R-:W-:Y:S01]  /*233c0*/  FMUL R4, R4, UR20 ;  /* 0x0000001404047c20 */ /* 0x000fe20008400000 */
[----:B------:R-:W-:Y:S01]  /*233d0*/  FMUL R5, R5, UR20 ;  /* 0x0000001405057c20 */ /* 0x000fe20008400000 */
[----:B------:R-:W-:Y:S01]  /*233e0*/  ISETP.LT.OR P5, PT, R0, 0x9, !P1 ;  /* 0x000000090000780c */ /* 0x000fe20004fa1670 */
[----:B------:R-:W-:Y:S01]  /*233f0*/  FMUL R6, R6, UR20 ;  /* 0x0000001406067c20 */ /* 0x000fe20008400000 */
[----:B------:R-:W-:Y:S01]  /*23400*/  FMUL R7, R7, UR20 ;  /* 0x0000001407077c20 */ /* 0x000fe20008400000 */
[----:B------:R-:W-:Y:S01]  /*23410*/  FMUL R8, R8, UR20 ;  /* 0x0000001408087c20 */ /* 0x000fe20008400000 */
[----:B------:R-:W-:Y:S01]  /*23420*/  FMUL R9, R9, UR20 ;  /* 0x0000001409097c20 */ /* 0x000fe20008400000 */
[----:B------:R-:W-:Y:S01]  /*23430*/  FMUL R10, R10, UR20 ;  /* 0x000000140a0a7c20 */ /* 0x000fe20008400000 */
[----:B------:R-:W-:Y:S01]  /*23440*/  FMUL R11, R11, UR20 ;  /* 0x000000140b0b7c20 */ /* 0x000fe20008400000 */
[----:B------:R0:W-:Y:S01]  /*23450*/  @!P2 STG.E.U8 desc[UR14][R24.64+0x1], R3 ;  /* 0x000001031800a986 */ /* 0x0001e2000c10110e */
[----:B------:R-:W-:-:S02]  /*23460*/  ISETP.LT.OR P2, PT, R0, 0x1, !P1 ;  /* 0x000000010000780c */ /* 0x000fc40004f41670 */
[----:B------:R-:W-:Y:S01]  /*23470*/  F2FP.SATFINITE.E4M3.F32.PACK_AB_MERGE_C R2, RZ, R2, RZ ;  /* 0x00000002ff02723e */ /* 0x000fe200048070ff */
[----:B------:R-:W-:Y:S01]  /*23480*/  FMUL R12, R12, UR20 ;  /* 0x000000140c0c7c20 */ /* 0x000fe20008400000 */
        /* <DEDUP_REMOVED lines=9> */
[----:B------:R-:W-:Y:S01]  /*23520*/  @!P2 STG.E.U8 desc[UR14][R24.64], R2 ;  /* 0x000000021800a986 */ /* 0x000fe2000c10110e */
[----:B------:R-:W-:Y:S01]  /*23530*/  ISETP.GE.AND P2, PT, R34, 0x9, PT ;  /* 0x000000092200780c */ /* 0x000fe20003f46270 */
[----:B------:R-:W-:Y:S01]  /*23540*/  FMUL R22, R22, UR20 ;  /* 0x0000001416167c20 */ /* 0x000fe20008400000 */
[----:B------:R-:W-:Y:S01]  /*23550*/  FMUL R23, R23, UR20 ;  /* 0x0000001417177c20 */ /* 0x000fe20008400000 */
[----:B------:R-:W-:Y:S01]  /*23560*/  FMUL R152, R152, UR20 ;  /* 0x0000001498987c20 */ /* 0x000fe20008400000 */
[----:B------:R-:W-:Y:S01]  /*23570*/  ISETP.LT.OR P3, PT, R0, 0x1, !P2 ;  /* 0x000000010000780c */ /* 0x000fe20005761670 */
[----:B------:R-:W-:Y:S01]  /*23580*/  FMUL R153, R153, UR20 ;  /* 0x0000001499997c20 */ /* 0x000fe20008400000 */
[----:B------:R-:W-:Y:S01]  /*23590*/  F2FP.SATFINITE.E4M3.F32.PACK_AB_MERGE_C R4, RZ, R4, RZ ;  /* 0x00000004ff04723e */ /* 0x000fe200048070ff */
[----:B------:R-:W-:Y:S01]  /*235a0*/  FMUL R154, R154, UR20 ;  /* 0x000000149a9a7c20 */ /* 0x000fe20008400000 */
        /* <DEDUP_REMOVED lines=10> */
[----:B------:R-:W-:-:S02]  /*23650*/  ISETP.LT.OR P3, PT, R0, 0x2, !P2 ;  /* 0x000000020000780c */ /* 0x000fc40005761670 */
        /* <DEDUP_REMOVED lines=11> */
[----:B------:R3:W-:Y:S01]  /*23710*/  @!P3 STG.E.U8 desc[UR14][R26.64+0x1], R5 ;  /* 0x000001051a00b986 */ /* 0x0007e2000c10110e */
[----:B------:R-:W-:-:S03]  /*23720*/  ISETP.LT.OR P3, PT, R0, 0xa, !P1 ;  /* 0x0000000a0000780c */ /* 0x000fc60004f61670 */
[----:B------:R-:W-:Y:S01]  /*23730*/  @!P5 STG.E.U8 desc[UR14][R24.64+0x8], R6 ;  /* 0x000008061800d986 */ /* 0x000fe2000c10110e */
[----:B------:R-:W-:Y:S02]  /*23740*/  ISETP.LT.OR P5, PT, R0, 0x9, !P2 ;  /* 0x000000090000780c */ /* 0x000fe400057a1670 */
[----:B------:R-:W-:Y:S01]  /*23750*/  F2FP.SATFINITE.E4M3.F32.PACK_AB_MERGE_C R8, RZ, R8, RZ ;  /* 0x00000008ff08723e */ /* 0x000fe200048070ff */
[----:B------:R-:W4:Y:S01]  /*23760*/  LDL.LU R36, [R1+0x204] ;  /* 0x0002040001247983 */ /* 0x000f220000300800 */
[----:B------:R-:W-:Y:S02]  /*23770*/  F2FP.SATFINITE.E4M3.F32.PACK_AB_MERGE_C R9, RZ, R9, RZ ;  /* 0x00000009ff09723e */ /* 0x000fe400048070ff */
[----:B------:R-:W-:Y:S01]  /*23780*/  F2FP.SATFINITE.E4M3.F32.PACK_AB_MERGE_C R10, RZ, R10, RZ ;  /* 0x0000000aff0a723e */ /* 0x000fe200048070ff */
[----:B------:R-:W-:Y:S01]  /*23790*/  FMUL R172, R172, UR20 ;  /* 0x00000014acac7c20 */ /* 0x000fe20008400000 */
[----:B------:R-:W-:Y:S01]  /*237a0*/  F2FP.SATFINITE.E4M3.F32.PACK_AB_MERGE_C R11, RZ, R11, RZ ;  /* 0x0000000bff0b723e */ /* 0x000fe200048070ff */
[----:B------:R-:W-:Y:S01]  /*237b0*/  @!P3 STG.E.U8 desc[UR14][R24.64+0x9], R7 ;  /* 0x000009071800b986 */ /* 0x000fe2000c10110e */
[----:B------:R-:W-:-:S03]  /*237c0*/  ISETP.LT.OR P3, PT, R0, 0xa, !P2 ;  /* 0x0000000a0000780c */ /* 0x000fc60005761670 */
[----:B------:R-:W-:Y:S01]  /*237d0*/  @!P5 STG.E.U8 desc[UR14][R26.64+0x8], R8 ;  /* 0x000008081a00d986 */ /* 0x000fe2000c10110e */
[C---:B------:R-:W-:Y:S02]  /*237e0*/  ISETP.LT.OR P5, PT, R0.reuse, 0x11, !P1 ;  /* 0x000000110000780c */ /* 0x040fe40004fa1670 */
        /* <DEDUP_REMOVED lines=14> */
[----:B------:R-:W4:Y:S04]  /*238d0*/  LDL.LU R32, [R1+0x210] ;  /* 0x0002100001207983 */ /* 0x000f280000300800 */
[----:B------:R-:W-:Y:S01]  /*238e0*/  @!P3 STG.E.U8 desc[UR14][R24.64+0x11], R11 ;  /* 0x0000110b1800b986 */ /* 0x000fe2000c10110e */
[----:B------:R-:W-:-:S03]  /*238f0*/  ISETP.LT.OR P3, PT, R0, 0x12, !P2 ;  /* 0x000000120000780c */ /* 0x000fc60005761670 */
[----:B------:R-:W-:Y:S01]  /*23900*/  @!P5 STG.E.U8 desc[UR14][R26.64+0x10], R12 ;  /* 0x0000100c1a00d986 */ /* 0x000fe2000c10110e */
[----:B------:R-:W-:Y:S02]  /*23910*/  ISETP.LT.OR P5, PT, R0, 0x19, !P1 ;  /* 0x000000190000780c */ /* 0x000fe40004fa1670 */
[----:B------:R-:W-:Y:S01]  /*23920*/  F2FP.SATFINITE.E4M3.F32.PACK_AB_MERGE_C R19, RZ, R19, RZ ;  /* 0x00000013ff13723e */ /* 0x000fe200048070ff */
[----:B------:R-:W-:Y:S01]  /*23930*/  FMUL R174, R174, UR20 ;  /* 0x00000014aeae7c20 */ /* 0x000fe20008400000 */
[----:B------:R-:W-:Y:S01]  /*23940*/  F2FP.SATFINITE.E4M3.F32.PACK_AB_MERGE_C R20, RZ, R20, RZ ;  /* 0x00000014ff14723e */ /* 0x000fe200048070ff */
[----:B------:R-:W-:Y:S01]  /*23950*/  FMUL R175, R175, UR20 ;  /* 0x00000014afaf7c20 */ /* 0x000fe20008400000 */
[----:B------:R-:W-:Y:S01]  /*23960*/  F2FP.SATFINITE.E4M3.F32.PACK_AB_MERGE_C R21, RZ, R21, RZ ;  /* 0x00000015ff15723e */ /* 0x000fe200048070ff */
[----:B------:R-:W-:Y:S01]  /*23970*/  FMUL R176, R176, UR20 ;  /* 0x00000014b0b07c20 */ /* 0x000fe20008400000 */
[C---:B------:R-:W-:Y:S01]  /*23980*/  ISETP.LT.OR P6, PT, R0.reuse, 0x29, !P2 ;  /* 0x000000290000780c */ /* 0x040fe200057c1670 */
        /* <DEDUP_REMOVED lines=10> */
[----:B------:R-:W-:Y:S01]  /*23a30*/  F2FP.SATFINITE.E4M3.F32.PACK_AB_MERGE_C R153, RZ, R153, RZ ;  /* 0x00000099ff99723e */ /* 0x000fe200048070ff */
        /* <DEDUP_REMOVED lines=37> */
[----:B0-----:R-:W-:Y:S01]  /*23c90*/  F2FP.SATFINITE.E4M3.F32.PACK_AB_MERGE_C R3, RZ, R166, RZ ;  /* 0x000000a6ff03723e */ /* 0x001fe200048070ff */
[----:B------:R-:W-:Y:S01]  /*23ca0*/  FMUL R189, R189, UR20 ;  /* 0x00000014bdbd7c20 */ /* 0x000fe20008400000 */
[----:B------:R-:W-:Y:S01]  /*23cb0*/  F2FP.SATFINITE.E4M3.F32.PACK_AB_MERGE_C R167, RZ, R167, RZ ;  /* 0x000000a7ffa7723e */ /* 0x000fe200048070ff */
[----:B------:R-:W-:Y:S01]  /*23cc0*/  FMUL R190, R190, UR20 ;  /* 0x00000014bebe7c20 */ /* 0x000fe20008400000 */
[----:B---3--:R-:W-:Y:S01]  /*23cd0*/  F2FP.SATFINITE.E4M3.F32.PACK_AB_MERGE_C R5, RZ, R168, RZ ;  /* 0x000000a8ff05723e */ /* 0x008fe200048070ff */
[----:B------:R-:W-:Y:S01]  /*23ce0*/  FMUL R191, R191, UR20 ;  /* 0x00000014bfbf7c20 */ /* 0x000fe20008400000 */
[----:B------:R-:W-:Y:S01]  /*23cf0*/  F2FP.SATFINITE.E4M3.F32.PACK_AB_MERGE_C R169, RZ, R169, RZ ;  /* 0x000000a9ffa9723e */ /* 0x000fe200048070ff */
[----:B------:R-:W-:Y:S01]  /*23d00*/  @!P3 STG.E.U8 desc[UR14][R24.64+0x29], R23 ;  /* 0x000029171800b986 */ /* 0x000fe2000c10110e */
[----:B------:R-:W-:-:S03]  /*23d10*/  ISETP.LT.OR P3, PT, R0, 0x31, !P1 ;  /* 0x000000310000780c */ /* 0x000fc60004f61670 */
[----:B------:R-:W-:Y:S01]  /*23d20*/  @!P6 STG.E.U8 desc[UR14][R26.64+0x28], R152 ;  /* 0x000028981a00e986 */ /* 0x000fe2000c10110e */
[----:B------:R-:W-:-:S03]  /*23d30*/  ISETP.LT.OR P6, PT, R0, 0x32, !P1 ;  /* 0x000000320000780c */ /* 0x000fc60004fc1670 */
[----:B------:R-:W-:Y:S01]  /*23d40*/  @!P5 STG.E.U8 desc[UR14][R26.64+0x29], R153 ;  /* 0x000029991a00d986 */ /* 0x000fe2000c10110e */
[----:B------:R-:W-:Y:S02]  /*23d50*/  ISETP.LT.OR P5, PT, R0, 0x31, !P2 ;  /* 0x000000310000780c */ /* 0x000fe400057a1670 */
[----:B------:R-:W-:Y:S01]  /*23d60*/  F2FP.SATFINITE.E4M3.F32.PACK_AB_MERGE_C R171, RZ, R171, RZ ;  /* 0x000000abffab723e */ /* 0x000fe200048070ff */
[----:B------:R-:W-:Y:S01]  /*23d70*/  FMUL R192, R192, UR20 ;  /* 0x00000014c0c07c20 */ /* 0x000fe20008400000 */
[----:B------:R-:W-:Y:S01]  /*23d80*/  F2FP.SATFINITE.E4M3.F32.PACK_AB_MERGE_C R173, RZ, R173, RZ ;  /* 0x000000adffad723e */ /* 0x000fe200048070ff */
[----:B------:R-:W-:Y:S01]  /*23d90*/  @!P3 STG.E.U8 desc[UR14][R24.64+0x30], R154 ;  /* 0x0000309a1800b986 */ /* 0x000fe2000c10110e */
[----:B------:R-:W-:-:S03]  /*23da0*/  ISETP.LT.OR P3, PT, R0, 0x32, !P2 ;  /* 0x000000320000780c */ /* 0x000fc60005761670 */
[----:B------:R-:W-:Y:S01]  /*23db0*/  @!P6 STG.E.U8 desc[UR14][R24.64+0x31], R155 ;  /* 0x0000319b1800e986 */ /* 0x000fe2000c10110e */
[----:B------:R-:W-:-:S03]  /*23dc0*/  ISETP.LT.OR P6, PT, R0, 0x39, !P1 ;  /* 0x000000390000780c */ /* 0x000fc60004fc1670 */
[----:B------:R-:W-:Y:S01]  /*23dd0*/  @!P5 STG.E.U8 desc[UR14][R26.64+0x30], R156 ;  /* 0x0000309c1a00d986 */ /* 0x000fe2000c10110e */
[----:B------:R-:W-:Y:S01]  /*23de0*/  ISETP.LT.OR P5, PT, R0, 0x3a, !P1 ;  /* 0x0000003a0000780c */ /* 0x000fe20004fa1670 */
[----:B------:R-:W-:Y:S01]  /*23df0*/  FMUL R193, R193, UR20 ;  /* 0x00000014c1c17c20 */ /* 0x000fe20008400000 */
[----:B------:R-:W-:Y:S01]  /*23e00*/  FMUL R194, R194, UR20 ;  /* 0x00000014c2c27c20 */ /* 0x000fe20008400000 */
[----:B------:R-:W-:Y:S01]  /*23e10*/  FMUL R195, R195, UR20 ;  /* 0x00000014c3c37c20 */ /* 0x000fe20008400000 */
[----:B------:R-:W-:Y:S01]  /*23e20*/  FMUL R196, R196, UR20 ;  /* 0x00000014c4c47c20 */ /* 0x000fe20008400000 */
        /* <DEDUP_REMOVED lines=30> */
[----:B------:R0:W-:Y:S01]  /*24010*/  @!P3 STG.E.U8 desc[UR14][R24.64+0x48], R3 ;  /* 0x000048031800b986 */ /* 0x0001e2000c10110e */
[----:B------:R-:W-:-:S03]  /*24020*/  ISETP.LT.OR P3, PT, R0, 0x4a, !P2 ;  /* 0x0000004a0000780c */ /* 0x000fc60005761670 */
[----:B------:R-:W-:Y:S01]  /*24030*/  @!P6 STG.E.U8 desc[UR14][R24.64+0x49], R167 ;  /* 0x000049a71800e986 */ /* 0x000fe2000c10110e */
[----:B------:R-:W-:-:S03]  /*24040*/  ISETP.LT.OR P6, PT, R0, 0x51, !P1 ;  /* 0x000000510000780c */ /* 0x000fc60004fc1670 */
[----:B------:R3:W-:Y:S01]  /*24050*/  @!P5 STG.E.U8 desc[UR14][R26.64+0x48], R5 ;  /* 0x000048051a00d986 */ /* 0x0007e2000c10110e */
[C---:B------:R-:W-:Y:S02]  /*24060*/  ISETP.LT.OR P5, PT, R0.reuse, 0x52, !P1 ;  /* 0x000000520000780c */ /* 0x040fe40004fa1670 */
[----:B0-----:R-:W-:Y:S01]  /*24070*/  F2FP.SATFINITE.E4M3.F32.PACK_AB_MERGE_C R3, RZ, R170, RZ ;  /* 0x000000aaff03723e */ /* 0x001fe200048070ff */
[----:B------:R-:W-:Y:S02]  /*24080*/  FMUL R209, R209, UR20 ;  /* 0x00000014d1d17c20 */ /* 0x000fe40008400000 */
[----:B------:R-:W-:Y:S01]  /*24090*/  @!P3 STG.E.U8 desc[UR14][R26.64+0x49], R169 ;  /* 0x000049a91a00b986 */ /* 0x000fe2000c10110e */
[----:B------:R-:W-:-:S03]  /*240a0*/  ISETP.LT.OR P3, PT, R0, 0x51, !P2 ;  /* 0x000000510000780c */ /* 0x000fc60005761670 */
[----:B------:R0:W-:Y:S01]  /*240b0*/  @!P6 STG.E.U8 desc[UR14][R24.64+0x50], R3 ;  /* 0x000050031800e986 */ /* 0x0001e2000c10110e */
[C---:B------:R-:W-:Y:S02]  /*240c0*/  ISETP.LT.OR P6, PT, R0.reuse, 0x52, !P2 ;  /* 0x000000520000780c */ /* 0x040fe400057c1670 */
[----:B---3--:R-:W-:Y:S01]  /*240d0*/  F2FP.SATFINITE.E4M3.F32.PACK_AB_MERGE_C R5, RZ, R172, RZ ;  /* 0x000000acff05723e */ /* 0x008fe200048070ff */
        /* <DEDUP_REMOVED lines=10> */
[----:B0-----:R-:W-:Y:S01]  /*24180*/  F2FP.SATFINITE.E4M3.F32.PACK_AB_MERGE_C R3, RZ, R174, RZ ;  /* 0x000000aeff03723e */ /* 0x001fe200048070ff */
[----:B------:R-:W-:Y:S01]  /*24190*/  FMUL R214, R214, UR20 ;  /* 0x00000014d6d67c20 */ /* 0x000fe20008400000 */
[----:B------:R-:W-:Y:S01]  /*241a0*/  F2FP.SATFINITE.E4M3.F32.PACK_AB_MERGE_C R175, RZ, R175, RZ ;  /* 0x000000afffaf723e */ /* 0x000fe200048070ff */
[----:B------:R-:W-:Y:S01]  /*241b0*/  FMUL R215, R215, UR20 ;  /* 0x00000014d7d77c20 */ /* 0x000fe20008400000 */
[----:B------:R-:W-:Y:S01]  /*241c0*/  FMUL R216, R216, UR20 ;  /* 0x00000014d8d87c20 */ /* 0x000fe20008400000 */
[----:B------:R0:W-:Y:S01]  /*241d0*/  @!P5 STG.E.U8 desc[UR14][R24.64+0x58], R3 ;  /* 0x000058031800d986 */ /* 0x0001e2000c10110e */
[C---:B------:R-:W-:Y:S02]  /*241e0*/  ISETP.LT.OR P5, PT, R0.reuse, 0x5a, !P2 ;  /* 0x0000005a0000780c */ /* 0x040fe400057a1670 */
[----:B---3--:R-:W-:Y:S01]  /*241f0*/  F2FP.SATFINITE.E4M3.F32.PACK_AB_MERGE_C R5, RZ, R176, RZ ;  /* 0x000000b0ff05723e */ /* 0x008fe200048070ff */
[----:B------:R-:W-:Y:S01]  /*24200*/  @!P3 STG.E.U8 desc[UR14][R24.64+0x59], R175 ;  /* 0x000059af1800b986 */ /* 0x000fe2000c10110e */
[----:B------:R-:W-:-:S03]  /*24210*/  ISETP.LT.OR P3, PT, R0, 0x61, !P1 ;  /* 0x000000610000780c */ /* 0x000fc60004f61670 */
[----:B------:R3:W-:Y:S01]  /*24220*/  @!P6 STG.E.U8 desc[UR14][R26.64+0x58], R5 ;  /* 0x000058051a00e986 */ /* 0x0007e2000c10110e */
[----:B------:R-:W-:Y:S02]  /*24230*/  ISETP.LT.OR P6, PT, R0, 0x62, !P1 ;  /* 0x000000620000780c */ /* 0x000fe40004fc1670 */
[----:B------:R-:W-:Y:S01]  /*24240*/  F2FP.SATFINITE.E4M3.F32.PACK_AB_MERGE_C R177, RZ, R177, RZ ;  /* 0x000000b1ffb1723e */ /* 0x000fe200048070ff */
[----:B------:R-:W-:Y:S01]  /*24250*/  FMUL R217, R217, UR20 ;  /* 0x00000014d9d97c20 */ /* 0x000fe20008400000 */
[----:B0-----:R-:W-:Y:S01]  /*24260*/  F2FP.SATFINITE.E4M3.F32.PACK_AB_MERGE_C R3, RZ, R178, RZ ;  /* 0x000000b2ff03723e */ /* 0x001fe200048070ff */
[----:B------:R-:W-:Y:S01]  /*24270*/  FMUL R218, R218, UR20 ;  /* 0x00000014dada7c20 */ /* 0x000fe20008400000 */
[----:B------:R-:W-:Y:S01]  /*24280*/  F2FP.SATFINITE.E4M3.F32.PACK_AB_MERGE_C R179, RZ, R179, RZ ;  /* 0x000000b3ffb3723e */ /* 0x000fe200048070ff */
[----:B------:R-:W-:Y:S01]  /*24290*/  @!P5 STG.E.U8 desc[UR14][R26.64+0x59], R177 ;  /* 0x000059b11a00d986 */ /* 0x000fe2000c10110e */
[----:B------:R-:W-:-:S03]  /*242a0*/  ISETP.LT.OR P5, PT, R0, 0x61, !P2 ;  /* 0x000000610000780c */ /* 0x000fc600057a1670 */
[----:B------:R0:W-:Y:S01]  /*242b0*/  @!P3 STG.E.U8 desc[UR14][R24.64+0x60], R3 ;  /* 0x000060031800b986 */ /* 0x0001e2000c10110e */
[----:B------:R-:W-:-:S03]  /*242c0*/  ISETP.LT.OR P3, PT, R0, 0x62, !P2 ;  /* 0x000000620000780c */ /* 0x000fc60005761670 */
[----:B------:R-:W-:Y:S01]  /*242d0*/  @!P6 STG.E.U8 desc[UR14][R24.64+0x61], R179 ;  /* 0x000061b31800e986 */ /* 0x000fe2000c10110e */
[----:B------:R-:W-:Y:S02]  /*242e0*/  ISETP.LT.OR P6, PT, R0, 0x69, !P1 ;  /* 0x000000690000780c */ /* 0x000fe40004fc1670 */
[----:B---3--:R-:W-:Y:S01]  /*242f0*/  F2FP.SATFINITE.E4M3.F32.PACK_AB_MERGE_C R5, RZ, R180, RZ ;  /* 0x000000b4ff05723e */ /* 0x008fe200048070ff */
[----:B------:R-:W-:Y:S01]  /*24300*/  FMUL R219, R219, UR20 ;  /* 0x00000014dbdb7c20 */ /* 0x000fe20008400000 */
[----:B------:R-:W-:Y:S01]  /*24310*/  F2FP.SATFINITE.E4M3.F32.PACK_AB_MERGE_C R181, RZ, R181, RZ ;  /* 0x000000b5ffb5723e */ /* 0x000fe200048070ff */
[----:B------:R-:W-:Y:S01]  /*24320*/  FMUL R220, R220, UR20 ;  /* 0x00000014dcdc7c20 */ /* 0x000fe20008400000 */
[----:B------:R-:W-:Y:S01]  /*24330*/  FMUL R221, R221, UR20 ;  /* 0x00000014dddd7c20 */ /* 0x000fe20008400000 */
[----:B------:R3:W-:Y:S01]  /*24340*/  @!P5 STG.E.U8 desc[UR14][R26.64+0x60], R5 ;  /* 0x000060051a00d986 */ /* 0x0007e2000c10110e */
[C---:B------:R-:W-:Y:S02]  /*24350*/  ISETP.LT.OR P5, PT, R0.reuse, 0x6a, !P1 ;  /* 0x0000006a0000780c */ /* 0x040fe40004fa1670 */
[----:B0-----:R-:W-:Y:S01]  /*24360*/  F2FP.SATFINITE.E4M3.F32.PACK_AB_MERGE_C R3, RZ, R182, RZ ;  /* 0x000000b6ff03723e */ /* 0x001fe200048070ff */
[----:B------:R-:W-:Y:S01]  /*24370*/  @!P3 STG.E.U8 desc[UR14][R26.64+0x61], R181 ;  /* 0x000061b51a00b986 */ /* 0x000fe2000c10110e */
[----:B------:R-:W-:-:S03]  /*24380*/  ISETP.LT.OR P3, PT, R0, 0x69, !P2 ;  /* 0x000000690000780c */ /* 0x000fc60005761670 */
[----:B------:R0:W-:Y:S01]  /*24390*/  @!P6 STG.E.U8 desc[UR14][R24.64+0x68], R3 ;  /* 0x000068031800e986 */ /* 0x0001e2000c10110e */
[----:B------:R-:W-:Y:S02]  /*243a0*/  ISETP.LT.OR P6, PT, R0, 0x6a, !P2 ;  /* 0x0000006a0000780c */ /* 0x000fe400057c1670 */
[----:B------:R-:W-:Y:S01]  /*243b0*/  F2FP.SATFINITE.E4M3.F32.PACK_AB_MERGE_C R183, RZ, R183, RZ ;  /* 0x000000b7ffb7723e */ /* 0x000fe200048070ff */
[----:B------:R-:W-:Y:S01]  /*243c0*/  FMUL R222, R222, UR20 ;  /* 0x00000014dede7c20 */ /* 0x000fe20008400000 */
[----:B---3--:R-:W-:Y:S01]  /*243d0*/  F2FP.SATFINITE.E4M3.F32.PACK_AB_MERGE_C R5, RZ, R184, RZ ;  /* 0x000000b8ff05723e */ /* 0x008fe200048070ff */
        /* <DEDUP_REMOVED lines=57> */
[----:B------:R-:W4:Y:S01]  /*24770*/  LDL.LU R39, [R1+0x214] ;  /* 0x0002140001277983 */ /* 0x000f220000300800 */
[----:B---3--:R-:W-:-:S03]  /*24780*/  F2FP.SATFINITE.E4M3.F32.PACK_AB_MERGE_C R5, RZ, R200, RZ ;  /* 0x000000c8ff05723e */ /* 0x008fc600048070ff */
[----:B------:R0:W-:Y:S01]  /*24790*/  @!P5 STG.E.U8 desc[UR14][R24.64+0x88], R3 ;  /* 0x000088031800d986 */ /* 0x0001e2000c10110e */
[----:B------:R-:W-:-:S03]  /*247a0*/  ISETP.LT.OR P5, PT, R0, 0x8a, !P2 ;  /* 0x0000008a0000780c */ /* 0x000fc600057a1670 */
[----:B------:R-:W-:Y:S01]  /*247b0*/  @!P3 STG.E.U8 desc[UR14][R24.64+0x89], R199 ;  /* 0x000089c71800b986 */ /* 0x000fe2000c10110e */
[----:B------:R-:W-:-:S03]  /*247c0*/  ISETP.LT.OR P3, PT, R0, 0x91, !P1 ;  /* 0x000000910000780c */ /* 0x000fc60004f61670 */
[----:B------:R3:W-:Y:S01]  /*247d0*/  @!P6 STG.E.U8 desc[UR14][R26.64+0x88], R5 ;  /* 0x000088051a00e986 */ /* 0x0007e2000c10110e */
[----:B------:R-:W-:Y:S02]  /*247e0*/  ISETP.LT.OR P6, PT, R0, 0x92, !P1 ;  /* 0x000000920000780c */ /* 0x000fe40004fc1670 */
[----:B------:R-:W-:Y:S01]  /*247f0*/  F2FP.SATFINITE.E4M3.F32.PACK_AB_MERGE_C R201, RZ, R201, RZ ;  /* 0x000000c9ffc9723e */ /* 0x000fe200048070ff */
[----:B------:R-:W-:Y:S01]  /*24800*/  FMUL R235, R235, UR20 ;  /* 0x00000014ebeb7c20 */ /* 0x000fe20008400000 */
[----:B0-----:R-:W-:Y:S01]  /*24810*/  F2FP.SATFINITE.E4M3.F32.PACK_AB_MERGE_C R3, RZ, R202, RZ ;  /* 0x000000caff03723e */ /* 0x001fe200048070ff */
[----:B------:R-:W4:Y:S01]  /*24820*/  LDL.LU R38, [R1+0x218] ;  /* 0x0002180001267983 */ /* 0x000f220000300800 */
[----:B------:R-:W-:Y:S01]  /*24830*/  F2FP.SATFINITE.E4M3.F32.PACK_AB_MERGE_C R203, RZ, R203, RZ ;  /* 0x000000cbffcb723e */ /* 0x000fe200048070ff */
[----:B------:R-:W-:Y:S01]  /*24840*/  FMUL R236, R236, UR20 ;  /* 0x00000014ecec7c20 */ /* 0x000fe20008400000 */
[----:B------:R-:W-:Y:S01]  /*24850*/  F2FP.SATFINITE.E4M3.F32.PACK_AB_MERGE_C R205, RZ, R205, RZ ;  /* 0x000000cdffcd723e */ /* 0x000fe200048070ff */
[----:B------:R-:W-:Y:S01]  /*24860*/  @!P5 STG.E.U8 desc[UR14][R26.64+0x89], R201 ;  /* 0x000089c91a00d986 */ /* 0x000fe2000c10110e */
[C---:B------:R-:W-:Y:S01]  /*24870*/  ISETP.LT.OR P5, PT, R0.reuse, 0x91, !P2 ;  /* 0x000000910000780c */ /* 0x040fe200057a1670 */
[----:B--2---:R-:W-:Y:S01]  /*24880*/  FMUL R2, R37, UR20 ;  /* 0x0000001425027c20 */ /* 0x004fe20008400000 */
[----:B---3--:R-:W-:Y:S01]  /*24890*/  F2FP.SATFINITE.E4M3.F32.PACK_AB_MERGE_C R5, RZ, R204, RZ ;  /* 0x000000ccff05723e */ /* 0x008fe200048070ff */
[----:B------:R0:W-:Y:S01]  /*248a0*/  @!P3 STG.E.U8 desc[UR14][R24.64+0x90], R3 ;  /* 0x000090031800b986 */ /* 0x0001e2000c10110e */
[C---:B------:R-:W-:Y:S01]  /*248b0*/  ISETP.LT.OR P3, PT, R0.reuse, 0x92, !P2 ;  /* 0x000000920000780c */ /* 0x040fe20005761670 */
[----:B------:R-:W-:Y:S01]  /*248c0*/  FMUL R237, R237, UR20 ;  /* 0x00000014eded7c20 */ /* 0x000fe20008400000 */
[----:B------:R-:W-:Y:S01]  /*248d0*/  F2FP.SATFINITE.E4M3.F32.PACK_AB_MERGE_C R207, RZ, R207, RZ ;  /* 0x000000cfffcf723e */ /* 0x000fe200048070ff */
[----:B------:R-:W-:Y:S01]  /*248e0*/  @!P6 STG.E.U8 desc[UR14][R24.64+0x91], R203 ;  /* 0x000091cb1800e986 */ /* 0x000fe2000c10110e */
[----:B------:R-:W-:-:S02]  /*248f0*/  ISETP.LT.OR P6, PT, R0, 0x99, !P1 ;  /* 0x000000990000780c */ /* 0x000fc40004fc1670 */
[----:B------:R-:W-:Y:S01]  /*24900*/  F2FP.SATFINITE.E4M3.F32.PACK_AB_MERGE_C R209, RZ, R209, RZ ;  /* 0x000000d1ffd1723e */ /* 0x000fe200048070ff */
[----:B------:R-:W2:Y:S01]  /*24910*/  LDL.LU R37, [R1+0x21c] ;  /* 0x00021c0001257983 */ /* 0x000ea20000300800 */
[----:B------:R-:W-:Y:S02]  /*24920*/  F2FP.SATFINITE.E4M3.F32.PACK_AB_MERGE_C R211, RZ, R211, RZ ;  /* 0x000000d3ffd3723e */ /* 0x000fe400048070ff */
[----:B------:R-:W-:Y:S01]  /*24930*/  F2FP.SATFINITE.E4M3.F32.PACK_AB_MERGE_C R213, RZ, R213, RZ ;  /* 0x000000d5ffd5723e */ /* 0x000fe200048070ff */
[----:B------:R3:W-:Y:S01]  /*24940*/  @!P5 STG.E.U8 desc[UR14][R26.64+0x90], R5 ;  /* 0x000090051a00d986 */ /* 0x0007e2000c10110e */
[C---:B------:R-:W-:Y:S02]  /*24950*/  ISETP.LT.OR P5, PT, R0.reuse, 0x9a, !P1 ;  /* 0x0000009a0000780c */ /* 0x040fe40004fa1670 */
[----:B0-----:R-:W-:Y:S01]  /*24960*/  F2FP.SATFINITE.E4M3.F32.PACK_AB_MERGE_C R3, RZ, R206, RZ ;  /* 0x000000ceff03723e */ /* 0x001fe200048070ff */
[----:B------:R-:W-:Y:S01]  /*24970*/  @!P3 STG.E.U8 desc[UR14][R26.64+0x91], R205 ;  /* 0x000091cd1a00b986 */ /* 0x000fe2000c10110e */
[----:B------:R-:W-:-:S02]  /*24980*/  ISETP.LT.OR P3, PT, R0, 0x99, !P2 ;  /* 0x000000990000780c */ /* 0x000fc40005761670 */
[----:B------:R-:W-:Y:S01]  /*24990*/  F2FP.SATFINITE.E4M3.F32.PACK_AB_MERGE_C R215, RZ, R215, RZ ;  /* 0x000000d7ffd7723e */ /* 0x000fe200048070ff */
[----:B------:R0:W-:Y:S01]  /*249a0*/  @!P6 STG.E.U8 desc[UR14][R24.64+0x98], R3 ;  /* 0x000098031800e986 */ /* 0x0001e2000c10110e */
[C---:B------:R-:W-:Y:S02]  /*249b0*/  ISETP.LT.OR P6, PT, R0.reuse, 0x9a, !P2 ;  /* 0x0000009a0000780c */ /* 0x040fe400057c1670 */
[----:B------:R-:W-:Y:S02]  /*249c0*/  F2FP.SATFINITE.E4M3.F32.PACK_AB_MERGE_C R217, RZ, R217, RZ ;  /* 0x000000d9ffd9723e */ /* 0x000fe400048070ff */
[----:B---3--:R-:W-:Y:S01]  /*249d0*/  F2FP.SATFINITE.E4M3.F32.PACK_AB_MERGE_C R5, RZ, R208, RZ ;  /* 0x000000d0ff05723e */ /* 0x008fe200048070ff */
[----:B------:R-:W-:Y:S01]  /*249e0*/  @!P5 STG.E.U8 desc[UR14][R24.64+0x99], R207 ;  /* 0x000099cf1800d986 */ /* 0x000fe2000c10110e */
[C---:B------:R-:W-:Y:S02]  /*249f0*/  ISETP.LT.OR P5, PT, R0.reuse, 0xa1, !P1 ;  /* 0x000000a10000780c */ /* 0x040fe40004fa1670 */
[----:B------:R-:W-:Y:S01]  /*24a00*/  F2FP.SATFINITE.E4M3.F32.PACK_AB_MERGE_C R219, RZ, R219, RZ ;  /* 0x000000dbffdb723e */ /* 0x000fe200048070ff */
[----:B------:R3:W-:Y:S01]  /*24a10*/  @!P3 STG.E.U8 desc[UR14][R26.64+0x98], R5 ;  /* 0x000098051a00b986 */ /* 0x0007e2000c10110e */
[----:B------:R-:W-:-:S02]  /*24a20*/  ISETP.LT.OR P3, PT, R0, 0xa2, !P1 ;  /* 0x000000a20000780c */ /* 0x000fc40004f61670 */
[----:B0-----:R-:W-:Y:S01]  /*24a30*/  F2FP.SATFINITE.E4M3.F32.PACK_AB_MERGE_C R3, RZ, R210, RZ ;  /* 0x000000d2ff03723e */ /* 0x001fe200048070ff */
[----:B------:R-:W-:Y:S01]  /*24a40*/  @!P6 STG.E.U8 desc[UR14][R26.64+0x99], R209 ;  /* 0x000099d11a00e986 */ /* 0x000fe2000c10110e */
[C---:B------:R-:W-:Y:S02]  /*24a50*/  ISETP.LT.OR P6, PT, R0.reuse, 0xa1, !P2 ;  /* 0x000000a10000780c */ /* 0x040fe400057c1670 */
[----:B------:R-:W-:Y:S02]  /*24a60*/  F2FP.SATFINITE.E4M3.F32.PACK_AB_MERGE_C R221, RZ, R221, RZ ;  /* 0x000000ddffdd723e */ /* 0x000fe400048070ff */
[----:B------:R-:W-:Y:S01]  /*24a70*/  F2FP.SATFINITE.E4M3.F32.PACK_AB_MERGE_C R223, RZ, R223, RZ ;  /* 0x000000dfffdf723e */ /* 0x000fe200048070ff */
[----:B------:R0:W-:Y:S01]  /*24a80*/  @!P5 STG.E.U8 desc[UR14][R24.64+0xa0], R3 ;  /* 0x0000a0031800d986 */ /* 0x0001e2000c10110e */
[C---:B------:R-:W-:Y:S02]  /*24a90*/  ISETP.LT.OR P5, PT, R0.reuse, 0xa2, !P2 ;  /* 0x000000a20000780c */ /* 0x040fe400057a1670 */
[----:B---3--:R-:W-:Y:S01]  /*24aa0*/  F2FP.SATFINITE.E4M3.F32.PACK_AB_MERGE_C R5, RZ, R212, RZ ;  /* 0x000000d4ff05723e */ /* 0x008fe200048070ff */
[----:B------:R-:W-:Y:S01]  /*24ab0*/  @!P3 STG.E.U8 desc[UR14][R24.64+0xa1], R211 ;  /* 0x0000a1d31800b986 */ /* 0x000fe2000c10110e */
[----:B------:R-:W-:-:S02]  /*24ac0*/  ISETP.LT.OR P3, PT, R0, 0xa9, !P1 ;  /* 0x000000a90000780c */ /* 0x000fc40004f61670 */
[----:B------:R-:W-:Y:S01]  /*24ad0*/  F2FP.SATFINITE.E4M3.F32.PACK_AB_MERGE_C R225, RZ, R225, RZ ;  /* 0x000000e1ffe1723e */ /* 0x000fe200048070ff */
[----:B------:R3:W-:Y:S01]  /*24ae0*/  @!P6 STG.E.U8 desc[UR14][R26.64+0xa0], R5 ;  /* 0x0000a0051a00e986 */ /* 0x0007e2000c10110e */
[C---:B------:R-:W-:Y:S02]  /*24af0*/  ISETP.LT.OR P6, PT, R0.reuse, 0xaa, !P1 ;  /* 0x000000aa0000780c */ /* 0x040fe40004fc1670 */
[----:B------:R-:W-:Y:S02]  /*24b00*/  F2FP.SATFINITE.E4M3.F32.PACK_AB_MERGE_C R227, RZ, R227, RZ ;  /* 0x000000e3ffe3723e */ /* 0x000fe400048070ff */
[----:B0-----:R-:W-:Y:S01]  /*24b10*/  F2FP.SATFINITE.E4M3.F32.PACK_AB_MERGE_C R3, RZ, R214, RZ ;  /* 0x000000d6ff03723e */ /* 0x001fe200048070ff */
[----:B------:R-:W-:Y:S01]  /*24b20*/  @!P5 STG.E.U8 desc[UR14][R26.64+0xa1], R213 ;  /* 0x0000a1d51a00d986 */ /* 0x000fe2000c10110e */
[C---:B------:R-:W-:Y:S02]  /*24b30*/  ISETP.LT.OR P5, PT, R0.reuse, 0xa9, !P2 ;  /* 0x000000a90000780c */ /* 0x040fe400057a1670 */
[----:B------:R-:W-:Y:S01]  /*24b40*/  F2FP.SATFINITE.E4M3.F32.PACK_AB_MERGE_C R229, RZ, R229, RZ ;  /* 0x000000e5ffe5723e */ /* 0x000fe200048070ff */
[----:B------:R0:W-:Y:S01]  /*24b50*/  @!P3 STG.E.U8 desc[UR14][R24.64+0xa8], R3 ;  /* 0x0000a8031800b986 */ /* 0x0001e2000c10110e */
[----:B------:R-:W-:-:S02]  /*24b60*/  ISETP.LT.OR P3, PT, R0, 0xaa, !P2 ;  /* 0x000000aa0000780c */ /* 0x000fc40005761670 */
[----:B---3--:R-:W-:Y:S01]  /*24b70*/  F2FP.SATFINITE.E4M3.F32.PACK_AB_MERGE_C R5, RZ, R216, RZ ;  /* 0x000000d8ff05723e */ /* 0x008fe200048070ff */
[----:B------:R-:W-:Y:S01]  /*24b80*/  @!P6 STG.E.U8 desc[UR14][R24.64+0xa9], R215 ;  /* 0x0000a9d71800e986 */ /* 0x000fe2000c10110e */
[C---:B------:R-:W-:Y:S02]  /*24b90*/  ISETP.LT.OR P6, PT, R0.reuse, 0xb1, !P1 ;  /* 0x000000b10000780c */ /* 0x040fe40004fc1670 */
        /* <DEDUP_REMOVED lines=19> */
[----:B------:R-:W-:-:S05]  /*24cd0*/  ISETP.LT.OR P6, PT, R0, 0xb9, !P2 ;  /* 0x000000b90000780c */ /* 0x000fca00057c1670 */
[----:B------:R0:W-:Y:S01]  /*24ce0*/  @!P5 STG.E.U8 desc[UR14][R24.64+0xb8], R3 ;  /* 0x0000b8031800d986 */ /* 0x0001e2000c10110e */
[C---:B------:R-:W-:Y:S02]  /*24cf0*/  ISETP.LT.OR P5, PT, R0.reuse, 0xba, !P2 ;  /* 0x000000ba0000780c */ /* 0x040fe400057a1670 */
[----:B---3--:R-:W-:Y:S01]  /*24d00*/  F2FP.SATFINITE.E4M3.F32.PACK_AB_MERGE_C R5, RZ, R224, RZ ;  /* 0x000000e0ff05723e */ /* 0x008fe200048070ff */
[----:B------:R-:W-:Y:S01]  /*24d10*/  @!P3 STG.E.U8 desc[UR14][R24.64+0xb9], R223 ;  /* 0x0000b9df1800b986 */ /* 0x000fe2000c10110e */
[----:B------:R-:W-:-:S03]  /*24d20*/  ISETP.LT.OR P3, PT, R0, 0xc1, !P1 ;  /* 0x000000c10000780c */ /* 0x000fc60004f61670 */
[----:B------:R3:W-:Y:S01]  /*24d30*/  @!P6 STG.E.U8 desc[UR14][R26.64+0xb8], R5 ;  /* 0x0000b8051a00e986 */ /* 0x0007e2000c10110e */
[----:B------:R-:W-:Y:S02]  /*24d40*/  ISETP.LT.OR P6, PT, R0, 0xc2, !P1 ;  /* 0x000000c20000780c */ /* 0x000fe40004fc1670 */
[----:B0-----:R-:W-:-:S03]  /*24d50*/  F2FP.SATFINITE.E4M3.F32.PACK_AB_MERGE_C R3, RZ, R226, RZ ;  /* 0x000000e2ff03723e */ /* 0x001fc600048070ff */
[----:B------:R-:W-:Y:S01]  /*24d60*/  @!P5 STG.E.U8 desc[UR14][R26.64+0xb9], R225 ;  /* 0x0000b9e11a00d986 */ /* 0x000fe2000c10110e */
[----:B------:R-:W-:-:S03]  /*24d70*/  ISETP.LT.OR P5, PT, R0, 0xc1, !P2 ;  /* 0x000000c10000780c */ /* 0x000fc600057a1670 */
[----:B------:R0:W-:Y:S01]  /*24d80*/  @!P3 STG.E.U8 desc[UR14][R24.64+0xc0], R3 ;  /* 0x0000c0031800b986 */ /* 0x0001e2000c10110e */
[C---:B------:R-:W-:Y:S02]  /*24d90*/  ISETP.LT.OR P3, PT, R0.reuse, 0xc2, !P2 ;  /* 0x000000c20000780c */ /* 0x040fe40005761670 */
[----:B---3--:R-:W-:Y:S01]  /*24da0*/  F2FP.SATFINITE.E4M3.F32.PACK_AB_MERGE_C R5, RZ, R228, RZ ;  /* 0x000000e4ff05723e */ /* 0x008fe200048070ff */
[----:B------:R-:W-:Y:S01]  /*24db0*/  @!P6 STG.E.U8 desc[UR14][R24.64+0xc1], R227 ;  /* 0x0000c1e31800e986 */ /* 0x000fe2000c10110e */
[----:B------:R-:W-:-:S05]  /*24dc0*/  ISETP.LT.OR P6, PT, R0, 0xc9, !P1 ;  /* 0x000000c90000780c */ /* 0x000fca0004fc1670 */
[----:B------:R3:W-:Y:S01]  /*24dd0*/  @!P5 STG.E.U8 desc[UR14][R26.64+0xc0], R5 ;  /* 0x0000c0051a00d986 */ /* 0x0007e2000c10110e */
[C---:B------:R-:W-:Y:S02]  /*24de0*/  ISETP.LT.OR P5, PT, R0.reuse, 0xca, !P1 ;  /* 0x000000ca0000780c */ /* 0x040fe40004fa1670 */
[----:B0-----:R-:W-:Y:S01]  /*24df0*/  F2FP.SATFINITE.E4M3.F32.PACK_AB_MERGE_C R3, RZ, R230, RZ ;  /* 0x000000e6ff03723e */ /* 0x001fe200048070ff */
[----:B------:R-:W-:Y:S01]  /*24e00*/  @!P3 STG.E.U8 desc[UR14][R26.64+0xc1], R229 ;  /* 0x0000c1e51a00b986 */ /* 0x000fe2000c10110e */
[----:B------:R-:W-:-:S03]  /*24e10*/  ISETP.LT.OR P3, PT, R0, 0xc9, !P2 ;  /* 0x000000c90000780c */ /* 0x000fc60005761670 */
[----:B------:R0:W-:Y:S01]  /*24e20*/  @!P6 STG.E.U8 desc[UR14][R24.64+0xc8], R3 ;  /* 0x0000c8031800e986 */ /* 0x0001e2000c10110e */
[----:B------:R-:W-:Y:S02]  /*24e30*/  ISETP.LT.OR P6, PT, R0, 0xca, !P2 ;  /* 0x000000ca0000780c */ /* 0x000fe400057c1670 */
[----:B---3--:R-:W-:-:S03]  /*24e40*/  F2FP.SATFINITE.E4M3.F32.PACK_AB_MERGE_C R5, RZ, R232, RZ ;  /* 0x000000e8ff05723e */ /* 0x008fc600048070ff */
[----:B------:R-:W-:Y:S01]  /*24e50*/  @!P5 STG.E.U8 desc[UR14][R24.64+0xc9], R231 ;  /* 0x0000c9e71800d986 */ /* 0x000fe2000c10110e */
[----:B------:R-:W-:-:S03]  /*24e60*/  ISETP.LT.OR P5, PT, R0, 0xd1, !P1 ;  /* 0x000000d10000780c */ /* 0x000fc60004fa1670 */
[----:B------:R3:W-:Y:S01]  /*24e70*/  @!P3 STG.E.U8 desc[UR14][R26.64+0xc8], R5 ;  /* 0x0000c8051a00b986 */ /* 0x0007e2000c10110e */
[C---:B------:R-:W-:Y:S02]  /*24e80*/  ISETP.LT.OR P3, PT, R0.reuse, 0xd2, !P1 ;  /* 0x000000d20000780c */ /* 0x040fe40004f61670 */
[----:B0-----:R-:W-:Y:S01]  /*24e90*/  F2FP.SATFINITE.E4M3.F32.PACK_AB_MERGE_C R3, RZ, R234, RZ ;  /* 0x000000eaff03723e */ /* 0x001fe200048070ff */
[----:B------:R-:W-:Y:S01]  /*24ea0*/  @!P6 STG.E.U8 desc[UR14][R26.64+0xc9], R233 ;  /* 0x0000c9e91a00e986 */ /* 0x000fe2000c10110e */
[----:B------:R-:W-:Y:S01]  /*24eb0*/  ISETP.LT.OR P6, PT, R0, 0xd1, !P2 ;  /* 0x000000d10000780c */ /* 0x000fe200057c1670 */
[----:B----4-:R-:W-:-:S04]  /*24ec0*/  FMUL R2, R35, UR20 ;  /* 0x0000001423027c20 */ /* 0x010fc80008400000 */
[----:B------:R0:W-:Y:S01]  /*24ed0*/  @!P5 STG.E.U8 desc[UR14][R24.64+0xd0], R3 ;  /* 0x0000d0031800d986 */ /* 0x0001e2000c10110e */
[C---:B------:R-:W-:Y:S02]  /*24ee0*/  ISETP.LT.OR P5, PT, R0.reuse, 0xd2, !P2 ;  /* 0x000000d20000780c */ /* 0x040fe400057a1670 */
[----:B---3--:R-:W-:Y:S01]  /*24ef0*/  F2FP.SATFINITE.E4M3.F32.PACK_AB_MERGE_C R5, RZ, R236, RZ ;  /* 0x000000ecff05723e */ /* 0x008fe200048070ff */
[----:B------:R-:W-:Y:S01]  /*24f00*/  @!P3 STG.E.U8 desc[UR14][R24.64+0xd1], R235 ;  /* 0x0000d1eb1800b986 */ /* 0x000fe2000c10110e */
[----:B------:R-:W-:-:S03]  /*24f10*/  ISETP.LT.OR P3, PT, R0, 0xd9, !P1 ;  /* 0x000000d90000780c */ /* 0x000fc60004f61670 */
[----:B------:R3:W-:Y:S01]  /*24f20*/  @!P6 STG.E.U8 desc[UR14][R26.64+0xd0], R5 ;  /* 0x0000d0051a00e986 */ /* 0x0007e2000c10110e */
[----:B------:R-:W-:Y:S01]  /*24f30*/  ISETP.LT.OR P6, PT, R0, 0xda, !P1 ;  /* 0x000000da0000780c */ /* 0x000fe20004fc1670 */
[----:B0-----:R-:W-:Y:S02]  /*24f40*/  FMUL R3, R36, UR20 ;  /* 0x0000001424037c20 */ /* 0x001fe40008400000 */
[----:B------:R-:W4:Y:S03]  /*24f50*/  LDL.LU R36, [R1+0x220] ;  /* 0x0002200001247983 */ /* 0x000f260000300800 */
[----:B------:R-:W-:Y:S01]  /*24f60*/  F2FP.SATFINITE.E4M3.F32.PACK_AB_MERGE_C R9, RZ, R3, RZ ;  /* 0x00000003ff09723e */ /* 0x000fe200048070ff */
[----:B------:R-:W4:Y:S01]  /*24f70*/  LDL.LU R35, [R1+0x224] ;  /* 0x0002240001237983 */ /* 0x000f220000300800 */
[----:B---3--:R-:W-:Y:S01]  /*24f80*/  F2FP.SATFINITE.E4M3.F32.PACK_AB_MERGE_C R5, RZ, R2, RZ ;  /* 0x00000002ff05723e */ /* 0x008fe200048070ff */
[----:B------:R-:W-:Y:S01]  /*24f90*/  FMUL R2, R33, UR20 ;  /* 0x0000001421027c20 */ /* 0x000fe20008400000 */
[----:B------:R-:W-:Y:S01]  /*24fa0*/  FMUL R3, R32, UR20 ;  /* 0x0000001420037c20 */ /* 0x000fe20008400000 */
[----:B------:R-:W3:Y:S04]  /*24fb0*/  LDL.LU R33, [R1+0x228] ;  /* 0x0002280001217983 */ /* 0x000ee80000300800 */
[----:B------:R-:W3:Y:S04]  /*24fc0*/  LDL.LU R32, [R1+0x22c] ;  /* 0x00022c0001207983 */ /* 0x000ee80000300800 */
[----:B------:R-:W-:Y:S01]  /*24fd0*/  @!P5 STG.E.U8 desc[UR14][R26.64+0xd1], R237 ;  /* 0x0000d1ed1a00d986 */ /* 0x000fe2000c10110e */
[----:B------:R-:W-:-:S03]  /*24fe0*/  ISETP.LT.OR P5, PT, R0, 0xd9, !P2 ;  /* 0x000000d90000780c */ /* 0x000fc600057a1670 */
[----:B------:R0:W-:Y:S01]  /*24ff0*/  @!P3 STG.E.U8 desc[UR14][R24.64+0xd8], R7 ;  /* 0x0000d8071800b986 */ /* 0x0001e2000c10110e */
[----:B------:R-:W-:-:S03]  /*25000*/  ISETP.LT.OR P3, PT, R0, 0xda, !P2 ;  /* 0x000000da0000780c */ /* 0x000fc60005761670 */
[----:B------:R1:W-:Y:S01]  /*25010*/  @!P6 STG.E.U8 desc[UR14][R24.64+0xd9], R9 ;  /* 0x0000d9091800e986 */ /* 0x0003e2000c10110e */
[----:B------:R-:W-:Y:S02]  /*25020*/  ISETP.LT.OR P6, PT, R0, 0xe1, !P1 ;  /* 0x000000e10000780c */ /* 0x000fe40004fc1670 */
[----:B------:R-:W-:Y:S01]  /*25030*/  F2FP.SATFINITE.E4M3.F32.PACK_AB_MERGE_C R11, RZ, R2, RZ ;  /* 0x00000002ff0b723e */ /* 0x000fe200048070ff */
[----:B------:R-:W3:Y:S04]  /*25040*/  LDL.LU R40, [R1+0x230] ;  /* 0x0002300001287983 */ /* 0x000ee80000300800 */
[----:B------:R1:W-:Y:S01]  /*25050*/  @!P5 STG.E.U8 desc[UR14][R26.64+0xd8], R5 ;  /* 0x0000d8051a00d986 */ /* 0x0003e2000c10110e */
[----:B0-----:R-:W-:-:S03]  /*25060*/  F2FP.SATFINITE.E4M3.F32.PACK_AB_MERGE_C R7, RZ, R3, RZ ;  /* 0x00000003ff07723e */ /* 0x001fc600048070ff */
[----:B------:R-:W-:Y:S04]  /*25070*/  @!P3 STG.E.U8 desc[UR14][R26.64+0xd9], R11 ;  /* 0x0000d90b1a00b986 */ /* 0x000fe8000c10110e */
[----:B------:R0:W-:Y:S01]  /*25080*/  @!P6 STG.E.U8 desc[UR14][R24.64+0xe0], R7 ;  /* 0x0000e0071800e986 */ /* 0x0001e2000c10110e */
[----:B------:R-:W-:-:S03]  /*25090*/  FMUL R4, R39, UR20 ;  /* 0x0000001427047c20 */ /* 0x000fc60008400000 */
[----:B------:R-:W3:Y:S02]  /*250a0*/  LDL.LU R39, [R1+0x234] ;  /* 0x0002340001277983 */ /* 0x000ee40000300800 */
[----:B-1----:R-:W-:Y:S01]  /*250b0*/  F2FP.SATFINITE.E4M3.F32.PACK_AB_MERGE_C R9, RZ, R4, RZ ;  /* 0x00000004ff09723e */ /* 0x002fe200048070ff */
[----:B------:R-:W-:Y:S02]  /*250c0*/  FMUL R2, R38, UR20 ;  /* 0x0000001426027c20 */ /* 0x000fe40008400000 */
[----:B------:R-:W3:Y:S03]  /*250d0*/  LDL.LU R38, [R1+0x238] ;  /* 0x0002380001267983 */ /* 0x000ee60000300800 */
[----:B------:R-:W-:Y:S01]  /*250e0*/  F2FP.SATFINITE.E4M3.F32.PACK_AB_MERGE_C R5, RZ, R2, RZ ;  /* 0x00000002ff05723e */ /* 0x000fe200048070ff */
[----:B--2---:R-:W-:Y:S02]  /*250f0*/  FMUL R3, R37, UR20 ;  /* 0x0000001425037c20 */ /* 0x004fe40008400000 */
[----:B------:R-:W2:Y:S03]  /*25100*/  LDL.LU R37, [R1+0x23c] ;  /* 0x00023c0001257983 */ /* 0x000ea60000300800 */
[----:B------:R-:W-:Y:S01]  /*25110*/  F2FP.SATFINITE.E4M3.F32.PACK_AB_MERGE_C R13, RZ, R3, RZ ;  /* 0x00000003ff0d723e */ /* 0x000fe200048070ff */
[----:B----4-:R-:W-:-:S02]  /*25120*/  FMUL R2, R36, UR20 ;  /* 0x0000001424027c20 */ /* 0x010fc40008400000 */
[----:B------:R-:W4:Y:S03]  /*25130*/  LDL.LU R36, [R1+0x240] ;  /* 0x0002400001247983 */ /* 0x000f260000300800 */
[----:B0-----:R-:W-:Y:S01]  /*25140*/  F2FP.SATFINITE.E4M3.F32.PACK_AB_MERGE_C R7, RZ, R2, RZ ;  /* 0x00000002ff07723e */ /* 0x001fe200048070ff */
[----:B------:R-:W-:Y:S02]  /*25150*/  FMUL R2, R35, UR20 ;  /* 0x0000001423027c20 */ /* 0x000fe40008400000 */
[----:B------:R-:W4:Y:S01]  /*25160*/  LDL.LU R35, [R1+0x244] ;  /* 0x0002440001237983 */ /* 0x000f220000300800 */
[----:B---3--:R-:W-:-:S03]  /*25170*/  FMUL R3, R33, UR20 ;  /* 0x0000001421037c20 */ /* 0x008fc60008400000 */
[----:B------:R-:W3:Y:S01]  /*25180*/  LDL.LU R33, [R1+0x248] ;  /* 0x0002480001217983 */ /* 0x000ee20000300800 */
[----:B------:R-:W-:-:S03]  /*25190*/  FMUL R4, R32, UR20 ;  /* 0x0000001420047c20 */ /* 0x000fc60008400000 */
[----:B------:R-:W3:Y:S01]  /*251a0*/  LDL.LU R32, [R1+0x24c] ;  /* 0x00024c0001207983 */ /* 0x000ee20000300800 */
[C---:B------:R-:W-:Y:S02]  /*251b0*/  ISETP.LT.OR P5, PT, R0.reuse, 0xe2, !P1 ;  /* 0x000000e20000780c */ /* 0x040fe40004fa1670 */
[C---:B------:R-:W-:Y:S02]  /*251c0*/  ISETP.LT.OR P3, PT, R0.reuse, 0xe1, !P2 ;  /* 0x000000e10000780c */ /* 0x040fe40005761670 */
[----:B------:R-:W-:-:S09]  /*251d0*/  ISETP.LT.OR P6, PT, R0, 0xe2, !P2 ;  /* 0x000000e20000780c */ /* 0x000fd200057c1670 */
[----:B------:R0:W-:Y:S01]  /*251e0*/  @!P5 STG.E.U8 desc[UR14][R24.64+0xe1], R9 ;  /* 0x0000e1091800d986 */ /* 0x0001e2000c10110e */
[----:B------:R-:W-:-:S03]  /*251f0*/  ISETP.LT.OR P5, PT, R0, 0xe9, !P1 ;  /* 0x000000e90000780c */ /* 0x000fc60004fa1670 */
[----:B------:R1:W-:Y:S01]  /*25200*/  @!P3 STG.E.U8 desc[UR14][R26.64+0xe0], R5 ;  /* 0x0000e0051a00b986 */ /* 0x0003e2000c10110e */
[----:B------:R-:W-:-:S03]  /*25210*/  ISETP.LT.OR P3, PT, R0, 0xea, !P1 ;  /* 0x000000ea0000780c */ /* 0x000fc60004f61670 */
[----:B------:R-:W-:Y:S01]  /*25220*/  @!P6 STG.E.U8 desc[UR14][R26.64+0xe1], R13 ;  /* 0x0000e10d1a00e986 */ /* 0x000fe2000c10110e */
[----:B------:R-:W-:Y:S02]  /*25230*/  ISETP.LT.OR P6, PT, R0, 0xe9, !P2 ;  /* 0x000000e90000780c */ /* 0x000fe400057c1670 */
[----:B0-----:R-:W-:-:S03]  /*25240*/  F2FP.SATFINITE.E4M3.F32.PACK_AB_MERGE_C R9, RZ, R2, RZ ;  /* 0x00000002ff09723e */ /* 0x001fc600048070ff */
[----:B------:R0:W-:Y:S01]  /*25250*/  @!P5 STG.E.U8 desc[UR14][R24.64+0xe8], R7 ;  /* 0x0000e8071800d986 */ /* 0x0001e2000c10110e */
[----:B------:R-:W-:Y:S01]  /*25260*/  ISETP.LT.OR P5, PT, R0, 0xea, !P2 ;  /* 0x000000ea0000780c */ /* 0x000fe200057a1670 */
[----:B------:R-:W-:Y:S01]  /*25270*/  FMUL R2, R40, UR20 ;  /* 0x0000001428027c20 */ /* 0x000fe20008400000 */
[----:B-1----:R-:W-:Y:S02]  /*25280*/  F2FP.SATFINITE.E4M3.F32.PACK_AB_MERGE_C R5, RZ, R3, RZ ;  /* 0x00000003ff05723e */ /* 0x002fe400048070ff */
[----:B------:R-:W-:Y:S01]  /*25290*/  F2FP.SATFINITE.E4M3.F32.PACK_AB_MERGE_C R11, RZ, R4, RZ ;  /* 0x00000004ff0b723e */ /* 0x000fe200048070ff */
[----:B------:R-:W-:Y:S01]  /*252a0*/  @!P3 STG.E.U8 desc[UR14][R24.64+0xe9], R9 ;  /* 0x0000e9091800b986 */ /* 0x000fe2000c10110e */
[----:B0-----:R-:W-:-:S03]  /*252b0*/  F2FP.SATFINITE.E4M3.F32.PACK_AB_MERGE_C R7, RZ, R2, RZ ;  /* 0x00000002ff07723e */ /* 0x001fc600048070ff */
[----:B------:R0:W-:Y:S04]  /*252c0*/  @!P6 STG.E.U8 desc[UR14][R26.64+0xe8], R5 ;  /* 0x0000e8051a00e986 */ /* 0x0001e8000c10110e */
[----:B------:R1:W-:Y:S01]  /*252d0*/  @!P5 STG.E.U8 desc[UR14][R26.64+0xe9], R11 ;  /* 0x0000e90b1a00d986 */ /* 0x0003e2000c10110e */
[----:B------:R-:W-:-:S05]  /*252e0*/  FMUL R3, R39, UR20 ;  /* 0x0000001427037c20 */ /* 0x000fca0008400000 */
[----:B------:R-:W-:Y:S01]  /*252f0*/  F2FP.SATFINITE.E4M3.F32.PACK_AB_MERGE_C R13, RZ, R3, RZ ;  /* 0x00000003ff0d723e */ /* 0x000fe200048070ff */
[----:B------:R-:W-:-:S05]  /*25300*/  FMUL R2, R38, UR20 ;  /* 0x0000001426027c20 */ /* 0x000fca0008400000 */
[----:B0-----:R-:W-:Y:S01]  /*25310*/  F2FP.SATFINITE.E4M3.F32.PACK_AB_MERGE_C R5, RZ, R2, RZ ;  /* 0x00000002ff05723e */ /* 0x001fe200048070ff */
[----:B--2---:R-:W-:Y:S02]  /*25320*/  FMUL R3, R37, UR20 ;  /* 0x0000001425037c20 */ /* 0x004fe40008400000 */
[----:B------:R-:W2:Y:S04]  /*25330*/  LDL.LU R37, [R1+0x250] ;  /* 0x0002500001257983 */ /* 0x000ea80000300800 */
[----:B------:R-:W2:Y:S01]  /*25340*/  LDL.LU R39, [R1+0x254] ;  /* 0x0002540001277983 */ /* 0x000ea20000300800 */
[----:B------:R-:W-:Y:S01]  /*25350*/  F2FP.SATFINITE.E4M3.F32.PACK_AB_MERGE_C R9, RZ, R3, RZ ;  /* 0x00000003ff09723e */ /* 0x000fe200048070ff */
[----:B----4-:R-:W-:Y:S02]  /*25360*/  FMUL R4, R36, UR20 ;  /* 0x0000001424047c20 */ /* 0x010fe40008400000 */
[----:B------:R-:W4:Y:S03]  /*25370*/  LDL.LU R36, [R1+0x258] ;  /* 0x0002580001247983 */ /* 0x000f260000300800 */
[----:B-1----:R-:W-:Y:S01]  /*25380*/  F2FP.SATFINITE.E4M3.F32.PACK_AB_MERGE_C R11, RZ, R4, RZ ;  /* 0x00000004ff0b723e */ /* 0x002fe200048070ff */
[----:B------:R-:W-:-:S02]  /*25390*/  FMUL R2, R35, UR20 ;  /* 0x0000001423027c20 */ /* 0x000fc40008400000 */
[----:B------:R-:W4:Y:S01]  /*253a0*/  LDL.LU R35, [R1+0x25c] ;  /* 0x00025c0001237983 */ /* 0x000f220000300800 */
[----:B---3--:R-:W-:-:S03]  /*253b0*/  FMUL R3, R33, UR20 ;  /* 0x0000001421037c20 */ /* 0x008fc60008400000 */
[----:B------:R-:W3:Y:S01]  /*253c0*/  LDL.LU R33, [R1+0x260] ;  /* 0x0002600001217983 */ /* 0x000ee20000300800 */
[----:B------:R-:W-:-:S03]  /*253d0*/  FMUL R4, R32, UR20 ;  /* 0x0000001420047c20 */ /* 0x000fc60008400000 */
[----:B------:R-:W3:Y:S01]  /*253e0*/  LDL.LU R32, [R1+0x264] ;  /* 0x0002640001207983 */ /* 0x000ee20000300800 */
[C---:B------:R-:W-:Y:S02]  /*253f0*/  ISETP.LT.OR P3, PT, R0.reuse, 0xf1, !P1 ;  /* 0x000000f10000780c */ /* 0x040fe40004f61670 */
[C---:B------:R-:W-:Y:S01]  /*25400*/  ISETP.LT.OR P6, PT, R0.reuse, 0xf2, !P1 ;  /* 0x000000f20000780c */ /* 0x040fe20004fc1670 */
[----:B------:R-:W3:Y:S01]  /*25410*/  LDL.LU R38, [R1+0x268] ;  /* 0x0002680001267983 */ /* 0x000ee20000300800 */
[----:B------:R-:W-:-:S09]  /*25420*/  ISETP.LT.OR P5, PT, R0, 0xf1, !P2 ;  /* 0x000000f10000780c */ /* 0x000fd200057a1670 */
[----:B------:R0:W-:Y:S01]  /*25430*/  @!P3 STG.E.U8 desc[UR14][R24.64+0xf0], R7 ;  /* 0x0000f0071800b986 */ /* 0x0001e2000c10110e */
[----:B------:R-:W-:-:S03]  /*25440*/  ISETP.LT.OR P3, PT, R0, 0xf2, !P2 ;  /* 0x000000f20000780c */ /* 0x000fc60005761670 */
[----:B------:R1:W-:Y:S01]  /*25450*/  @!P6 STG.E.U8 desc[UR14][R24.64+0xf1], R13 ;  /* 0x0000f10d1800e986 */ /* 0x0003e2000c10110e */
[C---:B------:R-:W-:Y:S02]  /*25460*/  ISETP.LT.OR P6, PT, R0.reuse, 0xf9, !P1 ;  /* 0x000000f90000780c */ /* 0x040fe40004fc1670 */
[----:B------:R-:W-:Y:S01]  /*25470*/  ISETP.LT.OR P1, PT, R0, 0xfa, !P1 ;  /* 0x000000fa0000780c */ /* 0x000fe20004f21670 */
[----:B------:R1:W-:Y:S01]  /*25480*/  @!P5 STG.E.U8 desc[UR14][R26.64+0xf0], R5 ;  /* 0x0000f0051a00d986 */ /* 0x0003e2000c10110e */
[----:B0-----:R-:W-:Y:S02]  /*25490*/  F2FP.SATFINITE.E4M3.F32.PACK_AB_MERGE_C R7, RZ, R3, RZ ;  /* 0x00000003ff07723e */ /* 0x001fe400048070ff */
[----:B-1----:R-:W-:Y:S02]  /*254a0*/  F2FP.SATFINITE.E4M3.F32.PACK_AB_MERGE_C R13, RZ, R4, RZ ;  /* 0x00000004ff0d723e */ /* 0x002fe400048070ff */
[----:B------:R-:W-:Y:S01]  /*254b0*/  F2FP.SATFINITE.E4M3.F32.PACK_AB_MERGE_C R5, RZ, R2, RZ ;  /* 0x00000002ff05723e */ /* 0x000fe200048070ff */
[----:B------:R0:W-:Y:S04]  /*254c0*/  @!P3 STG.E.U8 desc[UR14][R26.64+0xf1], R9 ;  /* 0x0000f1091a00b986 */ /* 0x0001e8000c10110e */
[----:B------:R1:W-:Y:S04]  /*254d0*/  @!P6 STG.E.U8 desc[UR14][R24.64+0xf8], R11 ;  /* 0x0000f80b1800e986 */ /* 0x0003e8000c10110e */
[----:B------:R4:W-:Y:S01]  /*254e0*/  @!P1 STG.E.U8 desc[UR14][R24.64+0xf9], R5 ;  /* 0x0000f90518009986 */ /* 0x0009e2000c10110e */
[----:B--2---:R-:W-:-:S03]  /*254f0*/  FMUL R2, R37, UR20 ;  /* 0x0000001425027c20 */ /* 0x004fc60008400000 */
[----:B------:R-:W2:Y:S01]  /*25500*/  LDL.LU R37, [R1+0x26c] ;  /* 0x00026c0001257983 */ /* 0x000ea20000300800 */
[----:B------:R-:W-:-:S03]  /*25510*/  FMUL R3, R39, UR20 ;  /* 0x0000001427037c20 */ /* 0x000fc60008400000 */
[----:B------:R-:W2:Y:S01]  /*25520*/  LDL.LU R39, [R1+0x270] ;  /* 0x0002700001277983 */ /* 0x000ea20000300800 */
[----:B0-----:R-:W-:Y:S02]  /*25530*/  F2FP.SATFINITE.E4M3.F32.PACK_AB_MERGE_C R9, RZ, R2, RZ ;  /* 0x00000002ff09723e */ /* 0x001fe400048070ff */
[----:B-1----:R-:W-:Y:S01]  /*25540*/  F2FP.SATFINITE.E4M3.F32.PACK_AB_MERGE_C R11, RZ, R3, RZ ;  /* 0x00000003ff0b723e */ /* 0x002fe200048070ff */
[----:B----4-:R-:W-:Y:S02]  /*25550*/  FMUL R4, R36, UR20 ;  /* 0x0000001424047c20 */ /* 0x010fe40008400000 */
[----:B------:R-:W4:Y:S03]  /*25560*/  LDL.LU R36, [R1+0x274] ;  /* 0x0002740001247983 */ /* 0x000f260000300800 */
[----:B------:R-:W-:Y:S01]  /*25570*/  F2FP.SATFINITE.E4M3.F32.PACK_AB_MERGE_C R5, RZ, R4, RZ ;  /* 0x00000004ff05723e */ /* 0x000fe200048070ff */
[----:B------:R-:W-:-:S02]  /*25580*/  FMUL R2, R35, UR20 ;  /* 0x0000001423027c20 */ /* 0x000fc40008400000 */
[----:B------:R-:W4:Y:S01]  /*25590*/  LDL.LU R35, [R1+0x278] ;  /* 0x0002780001237983 */ /* 0x000f220000300800 */
[----:B---3--:R-:W-:-:S03]  /*255a0*/  FMUL R3, R33, UR20 ;  /* 0x0000001421037c20 */ /* 0x008fc60008400000 */
[----:B------:R-:W3:Y:S01]  /*255b0*/  LDL.LU R33, [R1+0x27c] ;  /* 0x00027c0001217983 */ /* 0x000ee20000300800 */
[----:B------:R-:W-:-:S03]  /*255c0*/  FMUL R4, R32, UR20 ;  /* 0x0000001420047c20 */ /* 0x000fc60008400000 */
[----:B------:R-:W3:Y:S01]  /*255d0*/  LDL.LU R32, [R1+0x280] ;  /* 0x0002800001207983 */ /* 0x000ee20000300800 */
[C---:B------:R-:W-:Y:S02]  /*255e0*/  ISETP.LT.OR P5, PT, R0.reuse, 0xf9, !P2 ;  /* 0x000000f90000780c */ /* 0x040fe400057a1670 */
[----:B------:R-:W-:Y:S02]  /*255f0*/  ISETP.LT.OR P2, PT, R0, 0xfa, !P2 ;  /* 0x000000fa0000780c */ /* 0x000fe40005741670 */
[C---:B------:R-:W-:Y:S02]  /*25600*/  ISETP.GE.AND P6, PT, R34.reuse, 0x81, PT ;  /* 0x000000812200780c */ /* 0x040fe40003fc6270 */
[----:B------:R-:W-:Y:S02]  /*25610*/  ISETP.GE.AND P3, PT, R34, 0x89, PT ;  /* 0x000000892200780c */ /* 0x000fe40003f66270 */
[----:B------:R-:W-:-:S05]  /*25620*/  ISETP.LT.OR P1, PT, R0, 0x1, !P6 ;  /* 0x000000010000780c */ /* 0x000fca0007721670 */
[----:B------:R0:W-:Y:S01]  /*25630*/  @!P5 STG.E.U8 desc[UR14][R26.64+0xf8], R7 ;  /* 0x0000f8071a00d986 */ /* 0x0001e2000c10110e */
[----:B------:R-:W-:-:S03]  /*25640*/  ISETP.LT.OR P5, PT, R0, 0x1, !P3 ;  /* 0x000000010000780c */ /* 0x000fc60005fa1670 */
[----:B------:R1:W-:Y:S01]  /*25650*/  @!P2 STG.E.U8 desc[UR14][R26.64+0xf9], R13 ;  /* 0x0000f90d1a00a986 */ /* 0x0003e2000c10110e */
[----:B------:R-:W-:-:S03]  /*25660*/  ISETP.LT.OR P2, PT, R0, 0x2, !P6 ;  /* 0x000000020000780c */ /* 0x000fc60007741670 */
[----:B------:R1:W-:Y:S01]  /*25670*/  @!P1 STG.E.U8 desc[UR14][R30.64], R9 ;  /* 0x000000091e009986 */ /* 0x0003e2000c10110e */
[----:B------:R-:W-:Y:S02]  /*25680*/  ISETP.LT.OR P1, PT, R0, 0x2, !P3 ;  /* 0x000000020000780c */ /* 0x000fe40005f21670 */
[----:B0-----:R-:W-:Y:S01]  /*25690*/  F2FP.SATFINITE.E4M3.F32.PACK_AB_MERGE_C R7, RZ, R2, RZ ;  /* 0x00000002ff07723e */ /* 0x001fe200048070ff */
[----:B------:R-:W-:Y:S02]  /*256a0*/  FMUL R2, R38, UR20 ;  /* 0x0000001426027c20 */ /* 0x000fe40008400000 */
[----:B------:R-:W3:Y:S04]  /*256b0*/  LDL.LU R38, [R1+0x284] ;  /* 0x0002840001267983 */ /* 0x000ee80000300800 */
[----:B------:R-:W-:Y:S04]  /*256c0*/  @!P2 STG.E.U8 desc[UR14][R30.64+0x1], R11 ;  /* 0x0000010b1e00a986 */ /* 0x000fe8000c10110e */
[----:B------:R0:W-:Y:S01]  /*256d0*/  @!P5 STG.E.U8 desc[UR14][R28.64], R5 ;  /* 0x000000051c00d986 */ /* 0x0001e2000c10110e */
[----:B------:R-:W-:-:S02]  /*256e0*/  ISETP.LT.OR P5, PT, R0, 0xa, !P6 ;  /* 0x0000000a0000780c */ /* 0x000fc400077a1670 */
[----:B-1----:R-:W-:Y:S02]  /*256f0*/  F2FP.SATFINITE.E4M3.F32.PACK_AB_MERGE_C R13, RZ, R3, RZ ;  /* 0x00000003ff0d723e */ /* 0x002fe400048070ff */
[----:B------:R-:W-:Y:S01]  /*25700*/  F2FP.SATFINITE.E4M3.F32.PACK_AB_MERGE_C R9, RZ, R4, RZ ;  /* 0x00000004ff09723e */ /* 0x000fe200048070ff */
[----:B------:R1:W-:Y:S01]  /*25710*/  @!P1 STG.E.U8 desc[UR14][R28.64+0x1], R7 ;  /* 0x000001071c009986 */ /* 0x0003e2000c10110e */
[----:B0-----:R-:W-:-:S07]  /*25720*/  F2FP.SATFINITE.E4M3.F32.PACK_AB_MERGE_C R5, RZ, R2, RZ ;  /* 0x00000002ff05723e */ /* 0x001fce00048070ff */
[----:B------:R0:W-:Y:S01]  /*25730*/  @!P5 STG.E.U8 desc[UR14][R30.64+0x9], R9 ;  /* 0x000009091e00d986 */ /* 0x0001e2000c10110e */
[----:B--2---:R-:W-:-:S03]  /*25740*/  FMUL R3, R37, UR20 ;  /* 0x0000001425037c20 */ /* 0x004fc60008400000 */
[----:B------:R-:W2:Y:S01]  /*25750*/  LDL.LU R37, [R1+0x288] ;  /* 0x0002880001257983 */ /* 0x000ea20000300800 */
[----:B------:R-:W-:-:S03]  /*25760*/  FMUL R4, R39, UR20 ;  /* 0x0000001427047c20 */ /* 0x000fc60008400000 */
[----:B------:R-:W2:Y:S01]  /*25770*/  LDL.LU R39, [R1+0x28c] ;  /* 0x00028c0001277983 */ /* 0x000ea20000300800 */
[----:B------:R-:W-:Y:S02]  /*25780*/  F2FP.SATFINITE.E4M3.F32.PACK_AB_MERGE_C R11, RZ, R3, RZ ;  /* 0x00000003ff0b723e */ /* 0x000fe400048070ff */
[----:B-1----:R-:W-:Y:S01]  /*25790*/  F2FP.SATFINITE.E4M3.F32.PACK_AB_MERGE_C R7, RZ, R4, RZ ;  /* 0x00000004ff07723e */ /* 0x002fe200048070ff */
[----:B----4-:R-:W-:Y:S02]  /*257a0*/  FMUL R2, R36, UR20 ;  /* 0x0000001424027c20 */ /* 0x010fe40008400000 */
[----:B------:R-:W4:Y:S03]  /*257b0*/  LDL.LU R36, [R1+0x290] ;  /* 0x0002900001247983 */ /* 0x000f260000300800 */
[----:B0-----:R-:W-:Y:S01]  /*257c0*/  F2FP.SATFINITE.E4M3.F32.PACK_AB_MERGE_C R9, RZ, R2, RZ ;  /* 0x00000002ff09723e */ /* 0x001fe200048070ff */
[----:B------:R-:W-:-:S02]  /*257d0*/  FMUL R3, R35, UR20 ;  /* 0x0000001423037c20 */ /* 0x000fc40008400000 */
        /* <DEDUP_REMOVED lines=11> */
[----:B------:R-:W-:Y:S02]  /*25890*/  ISETP.LT.OR P1, PT, R0, 0x11, !P3 ;  /* 0x000000110000780c */ /* 0x000fe40005f21670 */
[----:B0-----:R-:W-:-:S07]  /*258a0*/  F2FP.SATFINITE.E4M3.F32.PACK_AB_MERGE_C R13, RZ, R3, RZ ;  /* 0x00000003ff0d723e */ /* 0x001fce00048070ff */
[----:B------:R0:W-:Y:S01]  /*258b0*/  @!P2 STG.E.U8 desc[UR14][R28.64+0x9], R11 ;  /* 0x0000090b1c00a986 */ /* 0x0001e2000c10110e */
[----:B------:R-:W-:Y:S01]  /*258c0*/  ISETP.LT.OR P2, PT, R0, 0x12, !P6 ;  /* 0x000000120000780c */ /* 0x000fe20007741670 */
[----:B------:R-:W-:Y:S02]  /*258d0*/  FMUL R3, R38, UR20 ;  /* 0x0000001426037c20 */ /* 0x000fe40008400000 */
[----:B------:R0:W-:Y:S01]  /*258e0*/  @!P5 STG.E.U8 desc[UR14][R30.64+0x10], R7 ;  /* 0x000010071e00d986 */ /* 0x0001e2000c10110e */
[----:B------:R-:W-:-:S03]  /*258f0*/  ISETP.LT.OR P5, PT, R0, 0x12, !P3 ;  /* 0x000000120000780c */ /* 0x000fc60005fa1670 */
[----:B------:R-:W3:Y:S01]  /*25900*/  LDL.LU R38, [R1+0x2a0] ;  /* 0x0002a00001267983 */ /* 0x000ee20000300800 */
[----:B-1----:R-:W-:Y:S02]  /*25910*/  F2FP.SATFINITE.E4M3.F32.PACK_AB_MERGE_C R5, RZ, R4, RZ ;  /* 0x00000004ff05723e */ /* 0x002fe400048070ff */
[----:B0-----:R-:W-:Y:S02]  /*25920*/  F2FP.SATFINITE.E4M3.F32.PACK_AB_MERGE_C R11, RZ, R3, RZ ;  /* 0x00000003ff0b723e */ /* 0x001fe400048070ff */
        /* <DEDUP_REMOVED lines=22> */
[----:B------:R-:W-:Y:S01]  /*25a90*/  @!P2 STG.E.U8 desc[UR14][R30.64+0x19], R11 ;  /* 0x0000190b1e00a986 */ /* 0x000fe2000c10110e */
[----:B------:R-:W-:-:S03]  /*25aa0*/  ISETP.LT.OR P2, PT, R0, 0x1a, !P3 ;  /* 0x0000001a0000780c */ /* 0x000fc60005f41670 */
[----:B------:R0:W-:Y:S01]  /*25ab0*/  @!P1 STG.E.U8 desc[UR14][R30.64+0x18], R7 ;  /* 0x000018071e009986 */ /* 0x0001e2000c10110e */
[----:B------:R-:W-:-:S03]  /*25ac0*/  ISETP.LT.OR P1, PT, R0, 0x21, !P6 ;  /* 0x000000210000780c */ /* 0x000fc60007721670 */
[----:B------:R1:W-:Y:S01]  /*25ad0*/  @!P5 STG.E.U8 desc[UR14][R28.64+0x18], R9 ;  /* 0x000018091c00d986 */ /* 0x0003e2000c10110e */
[----:B------:R-:W-:-:S05]  /*25ae0*/  ISETP.LT.OR P5, PT, R0, 0x22, !P6 ;  /* 0x000000220000780c */ /* 0x000fca00077a1670 */
[----:B------:R1:W-:Y:S01]  /*25af0*/  @!P2 STG.E.U8 desc[UR14][R28.64+0x19], R5 ;  /* 0x000019051c00a986 */ /* 0x0003e2000c10110e */
[----:B0-----:R-:W-:-:S03]  /*25b00*/  F2FP.SATFINITE.E4M3.F32.PACK_AB_MERGE_C R7, RZ, R4, RZ ;  /* 0x00000004ff07723e */ /* 0x001fc600048070ff */
[----:B------:R-:W-:Y:S01]  /*25b10*/  @!P1 STG.E.U8 desc[UR14][R30.64+0x20], R13 ;  /* 0x0000200d1e009986 */ /* 0x000fe2000c10110e */
[----:B------:R-:W-:Y:S01]  /*25b20*/  ISETP.LT.OR P1, PT, R0, 0x21, !P3 ;  /* 0x000000210000780c */ /* 0x000fe20005f21670 */
[----:B------:R-:W-:Y:S02]  /*25b30*/  FMUL R4, R38, UR20 ;  /* 0x0000001426047c20 */ /* 0x000fe40008400000 */
[----:B------:R-:W3:Y:S01]  /*25b40*/  LDL.LU R38, [R1+0x2bc] ;  /* 0x0002bc0001267983 */ /* 0x000ee20000300800 */
[----:B-1----:R-:W-:Y:S02]  /*25b50*/  F2FP.SATFINITE.E4M3.F32.PACK_AB_MERGE_C R9, RZ, R2, RZ ;  /* 0x00000002ff09723e */ /* 0x002fe400048070ff */
[----:B------:R-:W-:Y:S02]  /*25b60*/  F2FP.SATFINITE.E4M3.F32.PACK_AB_MERGE_C R11, RZ, R3, RZ ;  /* 0x00000003ff0b723e */ /* 0x000fe400048070ff */
[----:B------:R-:W-:Y:S01]  /*25b70*/  F2FP.SATFINITE.E4M3.F32.PACK_AB_MERGE_C R5, RZ, R4, RZ ;  /* 0x00000004ff05723e */ /* 0x000fe200048070ff */
[----:B------:R0:W-:Y:S04]  /*25b80*/  @!P5 STG.E.U8 desc[UR14][R30.64+0x21], R7 ;  /* 0x000021071e00d986 */ /* 0x0001e8000c10110e */
[----:B------:R1:W-:Y:S01]  /*25b90*/  @!P1 STG.E.U8 desc[UR14][R28.64+0x20], R9 ;  /* 0x000020091c009986 */ /* 0x0003e2000c10110e */
[----:B--2---:R-:W-:-:S03]  /*25ba0*/  FMUL R2, R37, UR20 ;  /* 0x0000001425027c20 */ /* 0x004fc60008400000 */
[----:B------:R-:W2:Y:S01]  /*25bb0*/  LDL.LU R37, [R1+0x2c0] ;  /* 0x0002c00001257983 */ /* 0x000ea20000300800 */
[----:B------:R-:W-:-:S03]  /*25bc0*/  FMUL R3, R39, UR20 ;  /* 0x0000001427037c20 */ /* 0x000fc60008400000 */
[----:B------:R-:W2:Y:S01]  /*25bd0*/  LDL.LU R39, [R1+0x2c4] ;  /* 0x0002c40001277983 */ /* 0x000ea20000300800 */
[----:B0-----:R-:W-:Y:S02]  /*25be0*/  F2FP.SATFINITE.E4M3.F32.PACK_AB_MERGE_C R7, RZ, R2, RZ ;  /* 0x00000002ff07723e */ /* 0x001fe400048070ff */
        /* <DEDUP_REMOVED lines=16> */
[----:B------:R-:W-:-:S09]  /*25cf0*/  ISETP.LT.OR P5, PT, R0, 0x2a, !P3 ;  /* 0x0000002a0000780c */ /* 0x000fd20005fa1670 */
[----:B------:R1:W-:Y:S01]  /*25d00*/  @!P2 STG.E.U8 desc[UR14][R30.64+0x29], R7 ;  /* 0x000029071e00a986 */ /* 0x0003e2000c10110e */
[C---:B------:R-:W-:Y:S02]  /*25d10*/  ISETP.LT.OR P2, PT, R0.reuse, 0x32, !P6 ;  /* 0x000000320000780c */ /* 0x040fe40007741670 */
[----:B0-----:R-:W-:Y:S01]  /*25d20*/  F2FP.SATFINITE.E4M3.F32.PACK_AB_MERGE_C R5, RZ, R2, RZ ;  /* 0x00000002ff05723e */ /* 0x001fe200048070ff */
[----:B------:R-:W-:Y:S01]  /*25d30*/  @!P1 STG.E.U8 desc[UR14][R28.64+0x28], R13 ;  /* 0x0000280d1c009986 */ /* 0x000fe2000c10110e */
[----:B------:R-:W-:Y:S01]  /*25d40*/  ISETP.LT.OR P1, PT, R0, 0x31, !P6 ;  /* 0x000000310000780c */ /* 0x000fe20007721670 */
[----:B------:R-:W-:Y:S02]  /*25d50*/  FMUL R2, R38, UR20 ;  /* 0x0000001426027c20 */ /* 0x000fe40008400000 */
[----:B------:R0:W-:Y:S01]  /*25d60*/  @!P5 STG.E.U8 desc[UR14][R28.64+0x29], R9 ;  /* 0x000029091c00d986 */ /* 0x0001e2000c10110e */
[----:B------:R-:W-:-:S03]  /*25d70*/  ISETP.LT.OR P5, PT, R0, 0x31, !P3 ;  /* 0x000000310000780c */ /* 0x000fc60005fa1670 */
[----:B------:R-:W3:Y:S01]  /*25d80*/  LDL.LU R38, [R1+0x2d8] ;  /* 0x0002d80001267983 */ /* 0x000ee20000300800 */
[----:B------:R-:W-:Y:S02]  /*25d90*/  F2FP.SATFINITE.E4M3.F32.PACK_AB_MERGE_C R11, RZ, R3, RZ ;  /* 0x00000003ff0b723e */ /* 0x000fe400048070ff */
[----:B-1----:R-:W-:Y:S02]  /*25da0*/  F2FP.SATFINITE.E4M3.F32.PACK_AB_MERGE_C R7, RZ, R4, RZ ;  /* 0x00000004ff07723e */ /* 0x002fe400048070ff */
[----:B0-----:R-:W-:Y:S01]  /*25db0*/  F2FP.SATFINITE.E4M3.F32.PACK_AB_MERGE_C R9, RZ, R2, RZ ;  /* 0x00000002ff09723e */ /* 0x001fe200048070ff */
[----:B------:R0:W-:Y:S04]  /*25dc0*/  @!P1 STG.E.U8 desc[UR14][R30.64+0x30], R5 ;  /* 0x000030051e009986 */ /* 0x0001e8000c10110e */
[----:B------:R-:W-:Y:S04]  /*25dd0*/  @!P2 STG.E.U8 desc[UR14][R30.64+0x31], R11 ;  /* 0x0000310b1e00a986 */ /* 0x000fe8000c10110e */
[----:B------:R1:W-:Y:S01]  /*25de0*/  @!P5 STG.E.U8 desc[UR14][R28.64+0x30], R7 ;  /* 0x000030071c00d986 */ /* 0x0003e2000c10110e */
[----:B--2---:R-:W-:-:S03]  /*25df0*/  FMUL R3, R37, UR20 ;  /* 0x0000001425037c20 */ /* 0x004fc60008400000 */
[----:B------:R-:W2:Y:S01]  /*25e00*/  LDL.LU R37, [R1+0x2dc] ;  /* 0x0002dc0001257983 */ /* 0x000ea20000300800 */
[----:B------:R-:W-:-:S03]  /*25e10*/  FMUL R4, R39, UR20 ;  /* 0x0000001427047c20 */ /* 0x000fc60008400000 */
[----:B------:R-:W2:Y:S01]  /*25e20*/  LDL.LU R39, [R1+0x2e0] ;  /* 0x0002e00001277983 */ /* 0x000ea20000300800 */
[----:B------:R-:W-:Y:S02]  /*25e30*/  F2FP.SATFINITE.E4M3.F32.PACK_AB_MERGE_C R13, RZ, R3, RZ ;  /* 0x00000003ff0d723e */ /* 0x000fe400048070ff */
[----:B0-----:R-:W-:Y:S01]  /*25e40*/  F2FP.SATFINITE.E4M3.F32.PACK_AB_MERGE_C R5, RZ, R4, RZ ;  /* 0x00000004ff05723e */ /* 0x001fe200048070ff */
        /* <DEDUP_REMOVED lines=11> */
[----:B------:R-:W-:Y:S02]  /*25f00*/  ISETP.LT.OR P5, PT, R0, 0x3a, !P6 ;  /* 0x0000003a0000780c */ /* 0x000fe400077a1670 */
[----:B------:R-:W-:-:S07]  /*25f10*/  F2FP.SATFINITE.E4M3.F32.PACK_AB_MERGE_C R11, RZ, R3, RZ ;  /* 0x00000003ff0b723e */ /* 0x000fce00048070ff */
[----:B------:R0:W-:Y:S01]  /*25f20*/  @!P2 STG.E.U8 desc[UR14][R28.64+0x31], R9 ;  /* 0x000031091c00a986 */ /* 0x0001e2000c10110e */
[----:B------:R-:W-:-:S03]  /*25f30*/  ISETP.LT.OR P2, PT, R0, 0x3a, !P3 ;  /* 0x0000003a0000780c */ /* 0x000fc60005f41670 */
[----:B------:R-:W-:Y:S01]  /*25f40*/  @!P1 STG.E.U8 desc[UR14][R30.64+0x38], R13 ;  /* 0x0000380d1e009986 */ /* 0x000fe2000c10110e */
[----:B------:R-:W-:-:S03]  /*25f50*/  ISETP.LT.OR P1, PT, R0, 0x39, !P3 ;  /* 0x000000390000780c */ /* 0x000fc60005f21670 */
[----:B------:R1:W-:Y:S01]  /*25f60*/  @!P5 STG.E.U8 desc[UR14][R30.64+0x39], R5 ;  /* 0x000039051e00d986 */ /* 0x0003e2000c10110e */
[----:B------:R-:W-:Y:S02]  /*25f70*/  ISETP.LT.OR P5, PT, R0, 0x41, !P6 ;  /* 0x000000410000780c */ /* 0x000fe400077a1670 */
[----:B0-----:R-:W-:Y:S01]  /*25f80*/  F2FP.SATFINITE.E4M3.F32.PACK_AB_MERGE_C R9, RZ, R4, RZ ;  /* 0x00000004ff09723e */ /* 0x001fe200048070ff */
[----:B------:R-:W-:Y:S02]  /*25f90*/  FMUL R3, R38, UR20 ;  /* 0x0000001426037c20 */ /* 0x000fe40008400000 */
[----:B------:R-:W3:Y:S01]  /*25fa0*/  LDL.LU R38, [R1+0x2f4] ;  /* 0x0002f40001267983 */ /* 0x000ee20000300800 */
[----:B-1----:R-:W-:Y:S02]  /*25fb0*/  F2FP.SATFINITE.E4M3.F32.PACK_AB_MERGE_C R5, RZ, R2, RZ ;  /* 0x00000002ff05723e */ /* 0x002fe400048070ff */
[----:B------:R-:W-:Y:S01]  /*25fc0*/  F2FP.SATFINITE.E4M3.F32.PACK_AB_MERGE_C R13, RZ, R3, RZ ;  /* 0x00000003ff0d723e */ /* 0x000fe200048070ff */
[----:B------:R0:W-:Y:S04]  /*25fd0*/  @!P1 STG.E.U8 desc[UR14][R28.64+0x38], R7 ;  /* 0x000038071c009986 */ /* 0x0001e8000c10110e */
[----:B------:R-:W-:Y:S04]  /*25fe0*/  @!P2 STG.E.U8 desc[UR14][R28.64+0x39], R11 ;  /* 0x0000390b1c00a986 */ /* 0x000fe8000c10110e */
        /* <DEDUP_REMOVED lines=23> */
[----:B------:R1:W-:Y:S01]  /*26160*/  @!P5 STG.E.U8 desc[UR14][R28.64+0x41], R7 ;  /* 0x000041071c00d986 */ /* 0x0003e2000c10110e */
[----:B------:R-:W-:Y:S02]  /*26170*/  ISETP.LT.OR P5, PT, R0, 0x49, !P3 ;  /* 0x000000490000780c */ /* 0x000fe40005fa1670 */
[----:B0-----:R-:W-:-:S03]  /*26180*/  F2FP.SATFINITE.E4M3.F32.PACK_AB_MERGE_C R5, RZ, R4, RZ ;  /* 0x00000004ff05723e */ /* 0x001fc600048070ff */
[----:B------:R-:W-:Y:S01]  /*26190*/  @!P2 STG.E.U8 desc[UR14][R30.64+0x49], R11 ;  /* 0x0000490b1e00a986 */ /* 0x000fe2000c10110e */
[----:B------:R-:W-:Y:S02]  /*261a0*/  ISETP.LT.OR P2, PT, R0, 0x4a, !P3 ;  /* 0x0000004a0000780c */ /* 0x000fe40005f41670 */
[----:B-1----:R-:W-:Y:S01]  /*261b0*/  F2FP.SATFINITE.E4M3.F32.PACK_AB_MERGE_C R13, RZ, R3, RZ ;  /* 0x00000003ff0d723e */ /* 0x002fe200048070ff */
[----:B------:R-:W-:Y:S02]  /*261c0*/  FMUL R4, R38, UR20 ;  /* 0x0000001426047c20 */ /* 0x000fe40008400000 */
[----:B------:R-:W3:Y:S01]  /*261d0*/  LDL.LU R38, [R1+0x310] ;  /* 0x0003100001267983 */ /* 0x000ee20000300800 */
[----:B------:R-:W-:-:S03]  /*261e0*/  F2FP.SATFINITE.E4M3.F32.PACK_AB_MERGE_C R7, RZ, R2, RZ ;  /* 0x00000002ff07723e */ /* 0x000fc600048070ff */
[----:B------:R0:W-:Y:S04]  /*261f0*/  @!P1 STG.E.U8 desc[UR14][R30.64+0x48], R9 ;  /* 0x000048091e009986 */ /* 0x0001e8000c10110e */
[----:B------:R1:W-:Y:S01]  /*26200*/  @!P5 STG.E.U8 desc[UR14][R28.64+0x48], R5 ;  /* 0x000048051c00d986 */ /* 0x0003e2000c10110e */
[----:B0-----:R-:W-:-:S03]  /*26210*/  F2FP.SATFINITE.E4M3.F32.PACK_AB_MERGE_C R9, RZ, R4, RZ ;  /* 0x00000004ff09723e */ /* 0x001fc600048070ff */
[----:B------:R0:W-:Y:S01]  /*26220*/  @!P2 STG.E.U8 desc[UR14][R28.64+0x49], R7 ;  /* 0x000049071c00a986 */ /* 0x0001e2000c10110e */
[----:B--2---:R-:W-:-:S03]  /*26230*/  FMUL R2, R37, UR20 ;  /* 0x0000001425027c20 */ /* 0x004fc60008400000 */
[----:B------:R-:W2:Y:S01]  /*26240*/  LDL.LU R37, [R1+0x314] ;  /* 0x0003140001257983 */ /* 0x000ea20000300800 */
[----:B------:R-:W-:-:S03]  /*26250*/  FMUL R3, R39, UR20 ;  /* 0x0000001427037c20 */ /* 0x000fc60008400000 */
[----:B------:R-:W2:Y:S01]  /*26260*/  LDL.LU R39, [R1+0x318] ;  /* 0x0003180001277983 */ /* 0x000ea20000300800 */
[----:B-1----:R-:W-:Y:S02]  /*26270*/  F2FP.SATFINITE.E4M3.F32.PACK_AB_MERGE_C R5, RZ, R2, RZ ;  /* 0x00000002ff05723e */ /* 0x002fe400048070ff */
[----:B------:R-:W-:Y:S01]  /*26280*/  F2FP.SATFINITE.E4M3.F32.PACK_AB_MERGE_C R11, RZ, R3, RZ ;  /* 0x00000003ff0b723e */ /* 0x000fe200048070ff */
        /* <DEDUP_REMOVED lines=16> */
[----:B------:R-:W-:Y:S01]  /*26390*/  @!P2 STG.E.U8 desc[UR14][R28.64+0x51], R11 ;  /* 0x0000510b1c00a986 */ /* 0x000fe2000c10110e */
[----:B------:R-:W-:-:S05]  /*263a0*/  ISETP.LT.OR P2, PT, R0, 0x5a, !P6 ;  /* 0x0000005a0000780c */ /* 0x000fca0007741670 */
[----:B------:R1:W-:Y:S01]  /*263b0*/  @!P1 STG.E.U8 desc[UR14][R28.64+0x50], R5 ;  /* 0x000050051c009986 */ /* 0x0003e2000c10110e */
[----:B0-----:R-:W-:-:S03]  /*263c0*/  F2FP.SATFINITE.E4M3.F32.PACK_AB_MERGE_C R9, RZ, R2, RZ ;  /* 0x00000002ff09723e */ /* 0x001fc600048070ff */
[----:B------:R0:W-:Y:S01]  /*263d0*/  @!P5 STG.E.U8 desc[UR14][R30.64+0x58], R7 ;  /* 0x000058071e00d986 */ /* 0x0001e2000c10110e */
[----:B------:R-:W-:Y:S01]  /*263e0*/  ISETP.LT.OR P5, PT, R0, 0x5a, !P3 ;  /* 0x0000005a0000780c */ /* 0x000fe20005fa1670 */
[----:B------:R-:W-:Y:S02]  /*263f0*/  FMUL R2, R38, UR20 ;  /* 0x0000001426027c20 */ /* 0x000fe40008400000 */
[----:B------:R-:W3:Y:S01]  /*26400*/  LDL.LU R38, [R1+0x32c] ;  /* 0x00032c0001267983 */ /* 0x000ee20000300800 */
[----:B------:R-:W-:Y:S02]  /*26410*/  F2FP.SATFINITE.E4M3.F32.PACK_AB_MERGE_C R13, RZ, R3, RZ ;  /* 0x00000003ff0d723e */ /* 0x000fe400048070ff */
[----:B-1----:R-:W-:Y:S02]  /*26420*/  F2FP.SATFINITE.E4M3.F32.PACK_AB_MERGE_C R5, RZ, R4, RZ ;  /* 0x00000004ff05723e */ /* 0x002fe400048070ff */
[----:B0-----:R-:W-:Y:S01]  /*26430*/  F2FP.SATFINITE.E4M3.F32.PACK_AB_MERGE_C R7, RZ, R2, RZ ;  /* 0x00000002ff07723e */ /* 0x001fe200048070ff */
[----:B------:R0:W-:Y:S04]  /*26440*/  @!P2 STG.E.U8 desc[UR14][R30.64+0x59], R9 ;  /* 0x000059091e00a986 */ /* 0x0001e8000c10110e */
        /* <DEDUP_REMOVED lines=21> */
[----:B------:R-:W-:Y:S01]  /*265a0*/  @!P2 STG.E.U8 desc[UR14][R30.64+0x61], R11 ;  /* 0x0000610b1e00a986 */ /* 0x000fe2000c10110e */
[----:B------:R-:W-:Y:S02]  /*265b0*/  ISETP.LT.OR P2, PT, R0, 0x62, !P3 ;  /* 0x000000620000780c */ /* 0x000fe40005f41670 */
[----:B0-----:R-:W-:-:S07]  /*265c0*/  F2FP.SATFINITE.E4M3.F32.PACK_AB_MERGE_C R13, RZ, R3, RZ ;  /* 0x00000003ff0d723e */ /* 0x001fce00048070ff */
[----:B------:R0:W-:Y:S01]  /*265d0*/  @!P1 STG.E.U8 desc[UR14][R30.64+0x60], R7 ;  /* 0x000060071e009986 */ /* 0x0001e2000c10110e */
[----:B------:R-:W-:-:S03]  /*265e0*/  ISETP.LT.OR P1, PT, R0, 0x69, !P6 ;  /* 0x000000690000780c */ /* 0x000fc60007721670 */
[----:B------:R1:W-:Y:S01]  /*265f0*/  @!P5 STG.E.U8 desc[UR14][R28.64+0x60], R9 ;  /* 0x000060091c00d986 */ /* 0x0003e2000c10110e */
[----:B------:R-:W-:Y:S01]  /*26600*/  ISETP.LT.OR P5, PT, R0, 0x6a, !P6 ;  /* 0x0000006a0000780c */ /* 0x000fe200077a1670 */
[----:B------:R-:W-:Y:S02]  /*26610*/  FMUL R3, R38, UR20 ;  /* 0x0000001426037c20 */ /* 0x000fe40008400000 */
[----:B------:R-:W3:Y:S01]  /*26620*/  LDL.LU R38, [R1+0x348] ;  /* 0x0003480001267983 */ /* 0x000ee20000300800 */
[----:B0-----:R-:W-:Y:S02]  /*26630*/  F2FP.SATFINITE.E4M3.F32.PACK_AB_MERGE_C R7, RZ, R4, RZ ;  /* 0x00000004ff07723e */ /* 0x001fe400048070ff */
[----:B------:R-:W-:Y:S02]  /*26640*/  F2FP.SATFINITE.E4M3.F32.PACK_AB_MERGE_C R11, RZ, R3, RZ ;  /* 0x00000003ff0b723e */ /* 0x000fe400048070ff */
[----:B-1----:R-:W-:Y:S01]  /*26650*/  F2FP.SATFINITE.E4M3.F32.PACK_AB_MERGE_C R9, RZ, R2, RZ ;  /* 0x00000002ff09723e */ /* 0x002fe200048070ff */
        /* <DEDUP_REMOVED lines=64> */
[----:B------:R-:W-:-:S03]  /*26a60*/  ISETP.LT.OR P1, PT, R0, 0x81, !P3 ;  /* 0x000000810000780c */ /* 0x000fc60005f21670 */
        /* <DEDUP_REMOVED lines=186> */
[----:B------:R-:W-:Y:S01]  /*27610*/  FMUL R3, R40, UR20 ;  /* 0x0000001428037c20 */ /* 0x000fe20008400000 */
[----:B0-----:R-:W-:-:S04]  /*27620*/  F2FP.SATFINITE.E4M3.F32.PACK_AB_MERGE_C R5, RZ, R2, RZ ;  /* 0x00000002ff05723e */ /* 0x001fc800048070ff */
[----:B------:R-:W-:Y:S01]  /*27630*/  F2FP.SATFINITE.E4M3.F32.PACK_AB_MERGE_C R13, RZ, R3, RZ ;  /* 0x00000003ff0d723e */ /* 0x000fe200048070ff */
[----:B----4-:R-:W-:Y:S02]  /*27640*/  FMUL R4, R36, UR20 ;  /* 0x0000001424047c20 */ /* 0x010fe40008400000 */
[----:B------:R-:W4:Y:S03]  /*27650*/  LDL.LU R36, [R1+0x418] ;  /* 0x0004180001247983 */ /* 0x000f260000300800 */
[----:B-1----:R-:W-:Y:S01]  /*27660*/  F2FP.SATFINITE.E4M3.F32.PACK_AB_MERGE_C R7, RZ, R4, RZ ;  /* 0x00000004ff07723e */ /* 0x002fe200048070ff */
[----:B------:R-:W-:Y:S02]  /*27670*/  FMUL R2, R35, UR20 ;  /* 0x0000001423027c20 */ /* 0x000fe40008400000 */
        /* <DEDUP_REMOVED lines=8> */
[----:B------:R-:W-:-:S03]  /*27700*/  ISETP.LT.OR P1, PT, R0, 0xd1, !P3 ;  /* 0x000000d10000780c */ /* 0x000fc60005f21670 */
[----:B------:R-:W3:Y:S04]  /*27710*/  LDL.LU R42, [R1+0x42c] ;  /* 0x00042c00012a7983 */ /* 0x000ee80000300800 */
[----:B------:R-:W3:Y:S04]  /*27720*/  LDL.LU R40, [R1+0x430] ;  /* 0x0004300001287983 */ /* 0x000ee80000300800 */
[----:B------:R0:W-:Y:S01]  /*27730*/  @!P2 STG.E.U8 desc[UR14][R28.64+0xc9], R11 ;  /* 0x0000c90b1c00a986 */ /* 0x0001e2000c10110e */
[----:B------:R-:W-:-:S03]  /*27740*/  ISETP.LT.OR P2, PT, R0, 0xd2, !P6 ;  /* 0x000000d20000780c */ /* 0x000fc60007741670 */
[----:B------:R1:W-:Y:S01]  /*27750*/  @!P5 STG.E.U8 desc[UR14][R30.64+0xd0], R9 ;  /* 0x0000d0091e00d986 */ /* 0x0003e2000c10110e */
[----:B------:R-:W-:Y:S02]  /*27760*/  ISETP.LT.OR P5, PT, R0, 0xd2, !P3 ;  /* 0x000000d20000780c */ /* 0x000fe40005fa1670 */
[----:B0-----:R-:W-:-:S07]  /*27770*/  F2FP.SATFINITE.E4M3.F32.PACK_AB_MERGE_C R11, RZ, R3, RZ ;  /* 0x00000003ff0b723e */ /* 0x001fce00048070ff */
[----:B------:R0:W-:Y:S01]  /*27780*/  @!P2 STG.E.U8 desc[UR14][R30.64+0xd1], R5 ;  /* 0x0000d1051e00a986 */ /* 0x0001e2000c10110e */
[C---:B------:R-:W-:Y:S02]  /*27790*/  ISETP.LT.OR P2, PT, R0.reuse, 0xda, !P6 ;  /* 0x000000da0000780c */ /* 0x040fe40007741670 */
[----:B-1----:R-:W-:Y:S01]  /*277a0*/  F2FP.SATFINITE.E4M3.F32.PACK_AB_MERGE_C R9, RZ, R2, RZ ;  /* 0x00000002ff09723e */ /* 0x002fe200048070ff */
[----:B------:R-:W-:Y:S01]  /*277b0*/  @!P1 STG.E.U8 desc[UR14][R28.64+0xd0], R13 ;  /* 0x0000d00d1c009986 */ /* 0x000fe2000c10110e */
[C---:B------:R-:W-:Y:S01]  /*277c0*/  ISETP.LT.OR P1, PT, R0.reuse, 0xd9, !P6 ;  /* 0x000000d90000780c */ /* 0x040fe20007721670 */
[----:B------:R-:W-:Y:S02]  /*277d0*/  FMUL R2, R39, UR20 ;  /* 0x0000001427027c20 */ /* 0x000fe40008400000 */
[----:B------:R1:W-:Y:S01]  /*277e0*/  @!P5 STG.E.U8 desc[UR14][R28.64+0xd1], R7 ;  /* 0x0000d1071c00d986 */ /* 0x0003e2000c10110e */
[----:B------:R-:W-:Y:S01]  /*277f0*/  ISETP.LT.OR P5, PT, R0, 0xd9, !P3 ;  /* 0x000000d90000780c */ /* 0x000fe20005fa1670 */
[----:B------:R-:W-:-:S02]  /*27800*/  FMUL R3, R38, UR20 ;  /* 0x0000001426037c20 */ /* 0x000fc40008400000 */
[----:B------:R-:W3:Y:S04]  /*27810*/  LDL.LU R39, [R1+0x434] ;  /* 0x0004340001277983 */ /* 0x000ee80000300800 */
[----:B------:R-:W3:Y:S01]  /*27820*/  LDL.LU R38, [R1+0x438] ;  /* 0x0004380001267983 */ /* 0x000ee20000300800 */
[----:B0-----:R-:W-:Y:S02]  /*27830*/  F2FP.SATFINITE.E4M3.F32.PACK_AB_MERGE_C R5, RZ, R4, RZ ;  /* 0x00000004ff05723e */ /* 0x001fe400048070ff */
[----:B-1----:R-:W-:Y:S01]  /*27840*/  F2FP.SATFINITE.E4M3.F32.PACK_AB_MERGE_C R7, RZ, R2, RZ ;  /* 0x00000002ff07723e */ /* 0x002fe200048070ff */
[----:B------:R0:W-:Y:S01]  /*27850*/  @!P1 STG.E.U8 desc[UR14][R30.64+0xd8], R9 ;  /* 0x0000d8091e009986 */ /* 0x0001e2000c10110e */
[----:B------:R-:W-:-:S03]  /*27860*/  F2FP.SATFINITE.E4M3.F32.PACK_AB_MERGE_C R13, RZ, R3, RZ ;  /* 0x00000003ff0d723e */ /* 0x000fc600048070ff */
[----:B------:R-:W-:Y:S04]  /*27870*/  @!P2 STG.E.U8 desc[UR14][R30.64+0xd9], R11 ;  /* 0x0000d90b1e00a986 */ /* 0x000fe8000c10110e */
[----:B------:R1:W-:Y:S01]  /*27880*/  @!P5 STG.E.U8 desc[UR14][R28.64+0xd8], R5 ;  /* 0x0000d8051c00d986 */ /* 0x0003e2000c10110e */
[----:B--2---:R-:W-:-:S03]  /*27890*/  FMUL R4, R37, UR20 ;  /* 0x0000001425047c20 */ /* 0x004fc60008400000 */
[----:B------:R-:W2:Y:S02]  /*278a0*/  LDL.LU R37, [R1+0x43c] ;  /* 0x00043c0001257983 */ /* 0x000ea40000300800 */
[----:B0-----:R-:W-:Y:S01]  /*278b0*/  F2FP.SATFINITE.E4M3.F32.PACK_AB_MERGE_C R9, RZ, R4, RZ ;  /* 0x00000004ff09723e */ /* 0x001fe200048070ff */
        /* <DEDUP_REMOVED lines=15> */
[----:B------:R-:W-:-:S03]  /*279b0*/  ISETP.LT.OR P1, PT, R0, 0xe1, !P3 ;  /* 0x000000e10000780c */ /* 0x000fc60005f21670 */
[----:B------:R1:W-:Y:S01]  /*279c0*/  @!P5 STG.E.U8 desc[UR14][R30.64+0xe1], R9 ;  /* 0x0000e1091e00d986 */ /* 0x0003e2000c10110e */
[----:B------:R-:W-:Y:S02]  /*279d0*/  ISETP.LT.OR P5, PT, R0, 0xe9, !P6 ;  /* 0x000000e90000780c */ /* 0x000fe400077a1670 */
[----:B------:R-:W-:Y:S02]  /*279e0*/  F2FP.SATFINITE.E4M3.F32.PACK_AB_MERGE_C R11, RZ, R3, RZ ;  /* 0x00000003ff0b723e */ /* 0x000fe400048070ff */
[----:B0-----:R-:W-:-:S03]  /*279f0*/  F2FP.SATFINITE.E4M3.F32.PACK_AB_MERGE_C R7, RZ, R4, RZ ;  /* 0x00000004ff07723e */ /* 0x001fc600048070ff */
[----:B------:R-:W-:Y:S01]  /*27a00*/  @!P2 STG.E.U8 desc[UR14][R28.64+0xe1], R11 ;  /* 0x0000e10b1c00a986 */ /* 0x000fe2000c10110e */
[----:B------:R-:W-:-:S03]  /*27a10*/  ISETP.LT.OR P2, PT, R0, 0xea, !P6 ;  /* 0x000000ea0000780c */ /* 0x000fc60007741670 */
[----:B------:R0:W-:Y:S01]  /*27a20*/  @!P1 STG.E.U8 desc[UR14][R28.64+0xe0], R5 ;  /* 0x0000e0051c009986 */ /* 0x0001e2000c10110e */
[----:B------:R-:W-:-:S03]  /*27a30*/  ISETP.LT.OR P1, PT, R0, 0xe9, !P3 ;  /* 0x000000e90000780c */ /* 0x000fc60005f21670 */
[----:B------:R0:W-:Y:S01]  /*27a40*/  @!P5 STG.E.U8 desc[UR14][R30.64+0xe8], R7 ;  /* 0x0000e8071e00d986 */ /* 0x0001e2000c10110e */
[----:B------:R-:W-:Y:S01]  /*27a50*/  ISETP.LT.OR P5, PT, R0, 0xea, !P3 ;  /* 0x000000ea0000780c */ /* 0x000fe20005fa1670 */
[----:B------:R-:W-:Y:S01]  /*27a60*/  FMUL R3, R43, UR20 ;  /* 0x000000142b037c20 */ /* 0x000fe20008400000 */
[----:B------:R-:W-:Y:S01]  /*27a70*/  FMUL R4, R42, UR20 ;  /* 0x000000142a047c20 */ /* 0x000fe20008400000 */
[----:B-1----:R-:W-:-:S03]  /*27a80*/  F2FP.SATFINITE.E4M3.F32.PACK_AB_MERGE_C R9, RZ, R2, RZ ;  /* 0x00000002ff09723e */ /* 0x002fc600048070ff */
[----:B------:R-:W-:Y:S02]  /*27a90*/  F2FP.SATFINITE.E4M3.F32.PACK_AB_MERGE_C R13, RZ, R3, RZ ;  /* 0x00000003ff0d723e */ /* 0x000fe400048070ff */
[----:B0-----:R-:W-:Y:S01]  /*27aa0*/  F2FP.SATFINITE.E4M3.F32.PACK_AB_MERGE_C R5, RZ, R4, RZ ;  /* 0x00000004ff05723e */ /* 0x001fe200048070ff */
[----:B------:R0:W-:Y:S01]  /*27ab0*/  @!P2 STG.E.U8 desc[UR14][R30.64+0xe9], R9 ;  /* 0x0000e9091e00a986 */ /* 0x0001e2000c10110e */
[----:B------:R-:W-:-:S03]  /*27ac0*/  ISETP.LT.OR P2, PT, R0, 0xf1, !P3 ;  /* 0x000000f10000780c */ /* 0x000fc60005f41670 */
[----:B------:R-:W-:Y:S01]  /*27ad0*/  @!P1 STG.E.U8 desc[UR14][R28.64+0xe8], R13 ;  /* 0x0000e80d1c009986 */ /* 0x000fe2000c10110e */
[----:B------:R-:W-:-:S03]  /*27ae0*/  ISETP.LT.OR P1, PT, R0, 0xf1, !P6 ;  /* 0x000000f10000780c */ /* 0x000fc60007721670 */
[----:B------:R-:W-:Y:S01]  /*27af0*/  @!P5 STG.E.U8 desc[UR14][R28.64+0xe9], R5 ;  /* 0x0000e9051c00d986 */ /* 0x000fe2000c10110e */
[----:B------:R-:W-:Y:S01]  /*27b00*/  ISETP.LT.OR P5, PT, R0, 0xf2, !P6 ;  /* 0x000000f20000780c */ /* 0x000fe200077a1670 */
[----:B------:R-:W-:Y:S01]  /*27b10*/  FMUL R2, R40, UR20 ;  /* 0x0000001428027c20 */ /* 0x000fe20008400000 */
[----:B------:R-:W-:Y:S01]  /*27b20*/  FMUL R3, R39, UR20 ;  /* 0x0000001427037c20 */ /* 0x000fe20008400000 */
[----:B------:R-:W-:-:S03]  /*27b30*/  FMUL R4, R38, UR20 ;  /* 0x0000001426047c20 */ /* 0x000fc60008400000 */
[----:B------:R-:W-:Y:S02]  /*27b40*/  F2FP.SATFINITE.E4M3.F32.PACK_AB_MERGE_C R7, RZ, R2, RZ ;  /* 0x00000002ff07723e */ /* 0x000fe400048070ff */
[----:B------:R-:W-:Y:S02]  /*27b50*/  F2FP.SATFINITE.E4M3.F32.PACK_AB_MERGE_C R11, RZ, R3, RZ ;  /* 0x00000003ff0b723e */ /* 0x000fe400048070ff */
[----:B0-----:R-:W-:Y:S01]  /*27b60*/  F2FP.SATFINITE.E4M3.F32.PACK_AB_MERGE_C R9, RZ, R4, RZ ;  /* 0x00000004ff09723e */ /* 0x001fe200048070ff */
[----:B------:R0:W-:Y:S01]  /*27b70*/  @!P1 STG.E.U8 desc[UR14][R30.64+0xf0], R7 ;  /* 0x0000f0071e009986 */ /* 0x0001e2000c10110e */
[----:B------:R-:W-:-:S03]  /*27b80*/  ISETP.LT.OR P1, PT, R0, 0xf9, !P6 ;  /* 0x000000f90000780c */ /* 0x000fc60007721670 */
[----:B------:R1:W-:Y:S01]  /*27b90*/  @!P5 STG.E.U8 desc[UR14][R30.64+0xf1], R11 ;  /* 0x0000f10b1e00d986 */ /* 0x0003e2000c10110e */
[C---:B------:R-:W-:Y:S02]  /*27ba0*/  ISETP.LT.OR P5, PT, R0.reuse, 0xf2, !P3 ;  /* 0x000000f20000780c */ /* 0x040fe40005fa1670 */
[C---:B------:R-:W-:Y:S01]  /*27bb0*/  ISETP.LT.OR P6, PT, R0.reuse, 0xfa, !P6 ;  /* 0x000000fa0000780c */ /* 0x040fe200077c1670 */
[----:B------:R1:W-:Y:S01]  /*27bc0*/  @!P2 STG.E.U8 desc[UR14][R28.64+0xf0], R9 ;  /* 0x0000f0091c00a986 */ /* 0x0003e2000c10110e */
[C---:B------:R-:W-:Y:S02]  /*27bd0*/  ISETP.LT.OR P2, PT, R0.reuse, 0xf9, !P3 ;  /* 0x000000f90000780c */ /* 0x040fe40005f41670 */
[----:B------:R-:W-:Y:S01]  /*27be0*/  ISETP.LT.OR P3, PT, R0, 0xfa, !P3 ;  /* 0x000000fa0000780c */ /* 0x000fe20005f61670 */
[----:B--2---:R-:W-:-:S05]  /*27bf0*/  FMUL R0, R37, UR20 ;  /* 0x0000001425007c20 */ /* 0x004fca0008400000 */
[----:B0-----:R-:W-:-:S05]  /*27c00*/  F2FP.SATFINITE.E4M3.F32.PACK_AB_MERGE_C R7, RZ, R0, RZ ;  /* 0x00000000ff07723e */ /* 0x001fca00048070ff */
[----:B------:R0:W-:Y:S01]  /*27c10*/  @!P5 STG.E.U8 desc[UR14][R28.64+0xf1], R7 ;  /* 0x0000f1071c00d986 */ /* 0x0001e2000c10110e */
[----:B----4-:R-:W-:Y:S01]  /*27c20*/  FMUL R2, R36, UR20 ;  /* 0x0000001424027c20 */ /* 0x010fe20008400000 */
[----:B------:R-:W-:Y:S01]  /*27c30*/  FMUL R3, R35, UR20 ;  /* 0x0000001423037c20 */ /* 0x000fe20008400000 */
[----:B---3--:R-:W-:Y:S01]  /*27c40*/  FMUL R4, R33, UR20 ;  /* 0x0000001421047c20 */ /* 0x008fe20008400000 */
[----:B------:R-:W-:Y:S02]  /*27c50*/  FMUL R5, R32, UR20 ;  /* 0x0000001420057c20 */ /* 0x000fe40008400000 */
[----:B-1----:R-:W-:Y:S02]  /*27c60*/  F2FP.SATFINITE.E4M3.F32.PACK_AB_MERGE_C R11, RZ, R2, RZ ;  /* 0x00000002ff0b723e */ /* 0x002fe400048070ff */
[----:B------:R-:W-:Y:S02]  /*27c70*/  F2FP.SATFINITE.E4M3.F32.PACK_AB_MERGE_C R3, RZ, R3, RZ ;  /* 0x00000003ff03723e */ /* 0x000fe400048070ff */
[----:B------:R-:W-:-:S02]  /*27c80*/  F2FP.SATFINITE.E4M3.F32.PACK_AB_MERGE_C R9, RZ, R4, RZ ;  /* 0x00000004ff09723e */ /* 0x000fc400048070ff */
[----:B------:R-:W-:Y:S01]  /*27c90*/  F2FP.SATFINITE.E4M3.F32.PACK_AB_MERGE_C R5, RZ, R5, RZ ;  /* 0x00000005ff05723e */ /* 0x000fe200048070ff */
[----:B------:R0:W-:Y:S04]  /*27ca0*/  @!P1 STG.E.U8 desc[UR14][R30.64+0xf8], R11 ;  /* 0x0000f80b1e009986 */ /* 0x0001e8000c10110e */
[----:B------:R0:W-:Y:S04]  /*27cb0*/  @!P6 STG.E.U8 desc[UR14][R30.64+0xf9], R3 ;  /* 0x0000f9031e00e986 */ /* 0x0001e8000c10110e */
[----:B------:R0:W-:Y:S04]  /*27cc0*/  @!P2 STG.E.U8 desc[UR14][R28.64+0xf8], R9 ;  /* 0x0000f8091c00a986 */ /* 0x0001e8000c10110e */
[----:B------:R0:W-:Y:S02]  /*27cd0*/  @!P3 STG.E.U8 desc[UR14][R28.64+0xf9], R5 ;  /* 0x0000f9051c00b986 */ /* 0x0001e4000c10110e */
.L_x_549:
[----:B------:R-:W-:Y:S05]  /*27ce0*/  BSYNC B0 ;  /* 0x0000000000007941 */ /* 0x000fea0003800000 */
.L_x_35:
[----:B0-2---:R-:W2:Y:S04]  /*27cf0*/  LDL.LU R3, [R1+0x454] ;  /* 0x0004540001037983 */ /* 0x005ea80000300800 */
[----:B-----5:R-:W2:Y:S01]  /*27d00*/  LDL.LU R2, [R1+0x458] ;  /* 0x0004580001027983 */ /* 0x020ea20000300800 */
[----:B------:R-:W-:Y:S01]  /*27d10*/  ULDC UR6, c[0x0][0xc] ;  /* 0x0000030000067ab9 */ /* 0x000fe20000000800 */
[----:B------:R-:W-:Y:S01]  /*27d20*/  ULDC UR7, c[0x0][0x10] ;  /* 0x0000040000077ab9 */ /* 0x000fe20000000800 */
[----:B---34-:R-:W2:Y:S01]  /*27d30*/  LDC R5, c[0x0][0x14] ;  /* 0x00000500ff057b82 */ /* 0x018ea20000000800 */
[----:B------:R-:W-:Y:S01]  /*27d40*/  UIMAD.WIDE.U32 UR6, UR6, UR7, URZ ;  /* 0x00000007060672a5 */ /* 0x000fe2000f8e003f */
[----:B------:R-:W-:Y:S01]  /*27d50*/  PRMT R0, RZ, 0x7610, R0 ;  /* 0x00007610ff007816 */ /* 0x000fe20000000000 */
[----:B------:R-:W-:-:S04]  /*27d60*/  UMOV UR9, 0xffffffff ;  /* 0xffffffff00097882 */ /* 0x000fc80000000000 */
[----:B--2---:R-:W-:-:S04]  /*27d70*/  IMAD.WIDE.U32 R2, R5, UR6, R2 ;  /* 0x0000000605027c25 */ /* 0x004fc8000f8e0002 */
[----:B------:R-:W-:Y:S01]  /*27d80*/  IMAD R5, R5, UR7, RZ ;  /* 0x0000000705057c24 */ /* 0x000fe2000f8e02ff */
[----:B------:R-:W-:Y:S01]  /*27d90*/  ULDC.64 UR6, c[0x0][0x650] ;  /* 0x0001940000067ab9 */ /* 0x000fe20000000a00 */
[----:B------:R-:W-:Y:S01]  /*27da0*/  IMAD.MOV.U32 R11, RZ, RZ, R2 ;  /* 0x000000ffff0b7224 */ /* 0x000fe200078e0002 */
[----:B------:R-:W-:Y:S01]  /*27db0*/  ISETP.GE.U32.AND P1, PT, R2, UR6, PT ;  /* 0x0000000602007c0c */ /* 0x000fe2000bf26070 */
[----:B------:R-:W-:Y:S02]  /*27dc0*/  IMAD.IADD R13, R3, 0x1, R5 ;  /* 0x00000001030d7824 */ /* 0x000fe400078e0205 */
[----:B------:R-:W-:-:S03]  /*27dd0*/  IMAD.MOV.U32 R2, RZ, RZ, -0x1 ;  /* 0xffffffffff027424 */ /* 0x000fc600078e00ff */
[----:B------:R0:W-:Y:S01]  /*27de0*/  STL [R1+0x454], R13 ;  /* 0x0004540d01007387 */ /* 0x0001e20000100800 */
[----:B------:R-:W-:-:S03]  /*27df0*/  ISETP.GE.U32.AND.EX P1, PT, R13, UR7, PT, P1 ;  /* 0x000000070d007c0c */ /* 0x000fc6000bf26110 */
[----:B------:R0:W-:Y:S04]  /*27e00*/  STL [R1+0x458], R11 ;  /* 0x0004580b01007387 */ /* 0x0001e80000100800 */
[----:B------:R0:W-:Y:S06]  /*27e10*/  STL [R1+0x45c], R2 ;  /* 0x00045c0201007387 */ /* 0x0001ec0000100800 */
[----:B------:R-:W-:Y:S05]  /*27e20*/  @P1 BRA `(.L_x_550) ;  /* 0x0000000400741947 */ /* 0x000fea0003800000 */
[----:B------:R-:W2:Y:S01]  /*27e30*/  S2R R8, SR_CTAID.X ;  /* 0x0000000000087919 */ /* 0x000ea20000002500 */
[----:B------:R-:W-:Y:S01]  /*27e40*/  ULDC.64 UR18, c[0x0][0x628] ;  /* 0x00018a0000127ab9 */ /* 0x000fe20000000a00 */
[----:B------:R-:W3:Y:S01]  /*27e50*/  LDC R9, c[0x0][0x144] ;  /* 0x00005100ff097b82 */ /* 0x000ee20000000800 */
[----:B------:R-:W-:Y:S01]  /*27e60*/  ULDC UR6, c[0x0][0x150] ;  /* 0x0000540000067ab9 */ /* 0x000fe20000000800 */
[----:B------:R-:W4:Y:S01]  /*27e70*/  S2R R12, SR_CTAID.Y ;  /* 0x00000000000c7919 */ /* 0x000f220000002600 */
[----:B------:R-:W-:Y:S01]  /*27e80*/  ISETP.NE.U32.AND P1, PT, RZ, UR18, PT ;  /* 0x00000012ff007c0c */ /* 0x000fe2000bf25070 */
[----:B------:R-:W-:Y:S01]  /*27e90*/  ULDC UR23, c[0x0][0x630] ;  /* 0x00018c0000177ab9 */ /* 0x000fe20000000800 */
[----:B------:R-:W-:Y:S02]  /*27ea0*/  R2UR UR16, R11 ;  /* 0x000000000b1072ca */ /* 0x000fe400000e0000 */
[----:B------:R-:W-:Y:S01]  /*27eb0*/  ISETP.NE.AND.EX P1, PT, RZ, UR19, PT, P1 ;  /* 0x00000013ff007c0c */ /* 0x000fe2000bf25310 */
[----:B------:R-:W0:Y:S01]  /*27ec0*/  LDC.64 R6, c[0x0][0x620] ;  /* 0x00018800ff067b82 */ /* 0x000e220000000a00 */
[----:B------:R-:W-:-:S02]  /*27ed0*/  R2UR UR17, R13 ;  /* 0x000000000d1172ca */ /* 0x000fc400000e0000 */
[----:B--2---:R-:W-:-:S05]  /*27ee0*/  I2FP.F32.U32 R0, R8 ;  /* 0x0000000800007245 */ /* 0x004fca0000201000 */
[----:B------:R-:W-:-:S06]  /*27ef0*/  FMUL R0, R0, UR6 ;  /* 0x0000000600007c20 */ /* 0x000fcc0008400000 */
[----:B------:R-:W2:Y:S01]  /*27f00*/  F2I.U32.TRUNC.NTZ R0, R0 ;  /* 0x0000000000007305 */ /* 0x000ea2000020f000 */
[----:B----4-:R-:W-:Y:S05]  /*27f10*/  @!P1 BRA `(.L_x_551) ;  /* 0x0000000000309947 */ /* 0x010fea0003800000 */
        /* <DEDUP_REMOVED lines=12> */
.L_x_551:
[----:B------:R-:W-:Y:S01]  /*27fe0*/  USHF.R.U64 UR9, UR16, UR23, UR17 ;  /* 0x0000001710097299 */ /* 0x000fe20008001211 */
[----:B------:R-:W4:Y:S01]  /*27ff0*/  LDC.64 R22, c[0x0][0x640] ;  /* 0x00019000ff167b82 */ /* 0x000f220000000a00 */
[----:B------:R-:W-:Y:S01]  /*28000*/  USHF.R.U32.HI UR6, URZ, UR23, UR17 ;  /* 0x000000173f067299 */ /* 0x000fe20008011611 */
[----:B--2---:R-:W-:Y:S02]  /*28010*/  IMAD.MOV R10, RZ, RZ, -R0 ;  /* 0x000000ffff0a7224 */ /* 0x004fe400078e0a00 */
[----:B0-----:R-:W-:Y:S01]  /*28020*/  IMAD.MOV.U32 R2, RZ, RZ, R11 ;  /* 0x000000ffff027224 */ /* 0x001fe200078e000b */
[----:B------:R-:W-:Y:S01]  /*28030*/  IADD3 R5, P1, RZ, -UR9, RZ ;  /* 0x80000009ff057c10 */ /* 0x000fe2000ff3e0ff */
[----:B---3--:R-:W-:Y:S02]  /*28040*/  IMAD R18, R9, R10, R8 ;  /* 0x0000000a09127224 */ /* 0x008fe400078e0208 */
[----:B------:R-:W0:Y:S02]  /*28050*/  LDC R4, c[0x0][0x618] ;  /* 0x00018600ff047b82 */ /* 0x000e240000000800 */
[----:B------:R-:W-:Y:S01]  /*28060*/  IMAD.X R3, RZ, RZ, ~UR6, P1 ;  /* 0x80000006ff037e24 */ /* 0x000fe200088e06ff */
[----:B------:R-:W-:-:S03]  /*28070*/  ULDC UR6, c[0x0][0x154] ;  /* 0x0000550000067ab9 */ /* 0x000fc60000000800 */
[-C--:B------:R-:W-:Y:S02]  /*28080*/  IMAD R0, R3, R6.reuse, RZ ;  /* 0x0000000603007224 */ /* 0x080fe400078e02ff */
[----:B------:R-:W2:Y:S01]  /*28090*/  LDC R14, c[0x0][0x608] ;  /* 0x00018200ff0e7b82 */ /* 0x000ea20000000800 */
[----:B------:R-:W-:Y:S02]  /*280a0*/  IMAD.MOV.U32 R3, RZ, RZ, R13 ;  /* 0x000000ffff037224 */ /* 0x000fe400078e000d */
[----:B------:R-:W-:-:S05]  /*280b0*/  IMAD.WIDE.U32 R2, R5, R6, R2 ;  /* 0x0000000605027225 */ /* 0x000fca00078e0002 */
[----:B------:R-:W3:Y:S01]  /*280c0*/  LDC R20, c[0x0][0x658] ;  /* 0x00019600ff147b82 */ /* 0x000ee20000000800 */
[----:B------:R-:W-:Y:S01]  /*280d0*/  IMAD R5, R5, R7, R0 ;  /* 0x0000000705057224 */ /* 0x000fe200078e0200 */
[----:B------:R-:W-:Y:S01]  /*280e0*/  I2FP.F32.U32 R0, R12 ;  /* 0x0000000c00007245 */ /* 0x000fe20000201000 */
[----:B------:R-:W-:Y:S01]  /*280f0*/  IMAD.MOV.U32 R7, RZ, RZ, 0x1 ;  /* 0x00000001ff077424 */ /* 0x000fe200078e00ff */
[----:B----4-:R-:W-:Y:S01]  /*28100*/  ISETP.NE.U32.AND P1, PT, R22, RZ, PT ;  /* 0x000000ff1600720c */ /* 0x010fe20003f25070 */
[----:B------:R-:W-:Y:S02]  /*28110*/  IMAD.IADD R3, R3, 0x1, R5 ;  /* 0x0000000103037824 */ /* 0x000fe400078e0205 */
[----:B------:R-:W-:Y:S01]  /*28120*/  FMUL R0, R0, UR6 ;  /* 0x0000000600007c20 */ /* 0x000fe20008400000 */
[----:B------:R-:W4:Y:S01]  /*28130*/  LDC R15, c[0x0][0x148] ;  /* 0x00005200ff0f7b82 */ /* 0x000f220000000800 */
[----:B------:R-:W-:Y:S01]  /*28140*/  ISETP.NE.AND.EX P1, PT, R23, RZ, PT, P1 ;  /* 0x000000ff1700720c */ /* 0x000fe20003f25310 */
[----:B------:R-:W-:Y:S01]  /*28150*/  IMAD.MOV.U32 R5, RZ, RZ, -0x1 ;  /* 0xffffffffff057424 */ /* 0x000fe200078e00ff */
[-CC-:B0-----:R-:W-:Y:S01]  /*28160*/  SHF.R.U64 R10, R2, R4.reuse, R3.reuse ;  /* 0x00000004020a7219 */ /* 0x181fe20000001203 */
[----:B------:R0:W0:Y:S01]  /*28170*/  F2I.U32.TRUNC.NTZ R13, R0 ;  /* 0x00000000000d7305 */ /* 0x000022000020f000 */
[----:B------:R-:W-:-:S03]  /*28180*/  SHF.R.U32.HI R3, RZ, R4, R3 ;  /* 0x00000004ff037219 */ /* 0x000fc60000011603 */
[----:B------:R-:W0:Y:S01]  /*28190*/  LDC R16, c[0x0][0x600] ;  /* 0x00018000ff107b82 */ /* 0x000e220000000800 */
[-CC-:B--2---:R-:W-:Y:S02]  /*281a0*/  SHF.R.U64 R8, R10, R14.reuse, R3.reuse ;  /* 0x0000000e0a087219 */ /* 0x184fe40000001203 */
[----:B------:R-:W-:-:S05]  /*281b0*/  SHF.R.U32.HI R3, RZ, R14, R3 ;  /* 0x0000000eff037219 */ /* 0x000fca0000011603 */
[----:B------:R-:W2:Y:S01]  /*281c0*/  LDC R17, c[0x0][0x648] ;  /* 0x00019200ff117b82 */ /* 0x000ea20000000800 */
[-CC-:B---3--:R-:W-:Y:S02]  /*281d0*/  SHF.R.U64 R11, R8, R20.reuse, R3.reuse ;  /* 0x00000014080b7219 */ /* 0x188fe40000001203 */
[-C--:B------:R-:W-:Y:S02]  /*281e0*/  SHF.L.U32 R5, R5, R20.reuse, RZ ;  /* 0x0000001405057219 */ /* 0x080fe400000006ff */
[-C--:B------:R-:W-:Y:S01]  /*281f0*/  SHF.R.U32.HI R3, RZ, R20.reuse, R3 ;  /* 0x00000014ff037219 */ /* 0x080fe20000011603 */
[----:B------:R-:W-:Y:S01]  /*28200*/  IMAD.MOV.U32 R2, RZ, RZ, R11 ;  /* 0x000000ffff027224 */ /* 0x000fe200078e000b */
[----:B------:R-:W-:Y:S01]  /*28210*/  SHF.L.U32 R20, R7, R20, RZ ;  /* 0x0000001407147219 */ /* 0x000fe200000006ff */
[----:B------:R-:W3:Y:S01]  /*28220*/  LDC R19, c[0x0][0x638] ;  /* 0x00018e00ff137b82 */ /* 0x000ee20000000800 */
[----:B------:R-:W-:-:S07]  /*28230*/  LOP3.LUT R41, RZ, R5, RZ, 0x33, !PT ;  /* 0x00000005ff297212 */ /* 0x000fce00078e33ff */
[----:B------:R-:W0:Y:S01]  /*28240*/  LDC R21, c[0x0][0x610] ;  /* 0x00018400ff157b82 */ /* 0x000e220000000800 */
[----:B------:R-:W-:Y:S05]  /*28250*/  @!P1 BRA `(.L_x_552) ;  /* 0x0000000000289947 */ /* 0x000fea0003800000 */
[----:B0-----:R-:W0:Y:S02]  /*28260*/  LDC R0, c[0x0][0x64c] ;  /* 0x00019300ff007b82 */ /* 0x001e240000000800 */
[----:B0-----:R-:W-:-:S05]  /*28270*/  IADD3 R7, P1, R11, R0, RZ ;  /* 0x000000000b077210 */ /* 0x001fca0007f3e0ff */
        /* <DEDUP_REMOVED lines=8> */
.L_x_552:
[----:B0-2---:R-:W-:Y:S01]  /*28300*/  SHF.R.U64 R0, R2, R17, R3 ;  /* 0x0000001102007219 */ /* 0x005fe20000001203 */
[----:B------:R-:W-:Y:S01]  /*28310*/  VIADD R3, R16, 0xffffffff ;  /* 0xffffffff10037836 */ /* 0x000fe20000000000 */
[----:B------:R-:W-:Y:S01]  /*28320*/  LOP3.LUT R41, R8, R41, RZ, 0xc0, !PT ;  /* 0x0000002908297212 */ /* 0x000fe200078ec0ff */
[----:B------:R-:W-:Y:S02]  /*28330*/  IMAD.MOV R13, RZ, RZ, -R13 ;  /* 0x000000ffff0d7224 */ /* 0x000fe400078e0a0d */
[----:B------:R-:W-:Y:S01]  /*28340*/  IMAD.MOV R2, RZ, RZ, -R0 ;  /* 0x000000ffff027224 */ /* 0x000fe200078e0a00 */
[----:B------:R-:W-:Y:S01]  /*28350*/  LOP3.LUT R3, R10, R3, RZ, 0xc0, !PT ;  /* 0x000000030a037212 */ /* 0x000fe200078ec0ff */
[----:B------:R-:W-:Y:S02]  /*28360*/  IMAD R41, R20, R0, R41 ;  /* 0x0000000014297224 */ /* 0x000fe400078e0229 */
[----:B----4-:R-:W-:Y:S02]  /*28370*/  @P4 IMAD R18, R15, R13, R12 ;  /* 0x0000000d0f124224 */ /* 0x010fe400078e020c */
[----:B---3--:R-:W-:-:S02]  /*28380*/  IMAD R0, R2, R19, R11 ;  /* 0x0000001302007224 */ /* 0x008fc400078e020b */
[----:B------:R-:W-:Y:S02]  /*28390*/  IMAD R41, R41, R21, R18 ;  /* 0x0000001529297224 */ /* 0x000fe400078e0212 */
[----:B------:R-:W-:Y:S02]  /*283a0*/  IMAD R2, R0, R16, R3 ;  /* 0x0000001000027224 */ /* 0x000fe400078e0203 */
[----:B------:R-:W-:-:S03]  /*283b0*/  IMAD.MOV.U32 R4, RZ, RZ, 0x1 ;  /* 0x00000001ff047424 */ /* 0x000fc600078e00ff */
[----:B------:R-:W-:Y:S02]  /*283c0*/  SEL R3, R2, R41, !P4 ;  /* 0x0000002902037207 */ /* 0x000fe40006000000 */
[----:B------:R-:W-:Y:S02]  /*283d0*/  PRMT R0, R4, 0x7610, R0 ;  /* 0x0000761004007816 */ /* 0x000fe40000000000 */
[----:B------:R-:W-:Y:S01]  /*283e0*/  SEL R41, R41, R2, !P4 ;  /* 0x0000000229297207 */ /* 0x000fe20006000000 */
[----:B------:R2:W-:Y:S06]  /*283f0*/  STL [R1+0x45c], R3 ;  /* 0x00045c0301007387 */ /* 0x0005ec0000100800 */
.L_x_550:
[----:B------:R-:W-:Y:S01]  /*28400*/  UIADD3 UR5, UR10, UR5, URZ ;  /* 0x000000050a057290 */ /* 0x000fe2000fffe03f */
[----:B------:R3:W-:Y:S01]  /*28410*/  STL [R1+0x460], R41 ;  /* 0x0004602901007387 */ /* 0x0007e20000100800 */
[----:B------:R-:W-:Y:S02]  /*28420*/  LOP3.LUT P1, RZ, R0, 0xff, RZ, 0xc0, !PT ;  /* 0x000000ff00ff7812 */ /* 0x000fe4000782c0ff */
[----:B------:R-:W-:Y:S02]  /*28430*/  USHF.R.U32.HI UR6, URZ, 0x2, UR5 ;  /* 0x000000023f067899 */ /* 0x000fe40008011605 */
[----:B------:R-:W-:Y:S02]  /*28440*/  UISETP.GT.U32.AND UP0, UPT, UR5, 0x3, UPT ;  /* 0x000000030500788c */ /* 0x000fe4000bf04070 */
[----:B------:R-:W-:Y:S02]  /*28450*/  ULOP3.LUT UR6, UR6, 0x1, URZ, 0xc0, !UPT ;  /* 0x0000000106067892 */ /* 0x000fe4000f8ec03f */
[----:B------:R-:W-:-:S02]  /*28460*/  UISETP.LT.U32.AND UP0, UPT, UR10, 0x4, UP0 ;  /* 0x000000040a00788c */ /* 0x000fc40008701070 */
[----:B------:R-:W-:Y:S02]  /*28470*/  UISETP.NE.U32.AND UP1, UPT, UR6, 0x1, UPT ;  /* 0x000000010600788c */ /* 0x000fe4000bf25070 */
[----:B------:R-:W-:Y:S02]  /*28480*/  USEL UR7, URZ, 0x1, !UP0 ;  /* 0x000000013f077887 */ /* 0x000fe4000c000000 */
[----:B------:R-:W-:Y:S02]  /*28490*/  UISETP.GT.U32.AND UP1, UPT, UR10, 0x3, !UP1 ;  /* 0x000000030a00788c */ /* 0x000fe4000cf24070 */
[----:B------:R-:W-:Y:S02]  /*284a0*/  ULOP3.LUT UR5, UR5, 0x3, URZ, 0xc0, !UPT ;  /* 0x0000000305057892 */ /* 0x000fe4000f8ec03f */
[----:B------:R-:W-:-:S04]  /*284b0*/  USEL UR6, URZ, 0x1, !UP1 ;  /* 0x000000013f067887 */ /* 0x000fc8000c800000 */
[----:B------:R-:W-:Y:S01]  /*284c0*/  ULOP3.LUT UR4, UR6, UR4, UR7, 0x96, !UPT ;  /* 0x0000000406047292 */ /* 0x000fe2000f8e9607 */
[----:B---3--:R-:W-:Y:S11]  /*284d0*/  @P1 BRA `(.L_x_553) ;  /* 0xfffffd8c00641947 */ /* 0x008ff6000383ffff */
[----:B------:R-:W-:Y:S05]  /*284e0*/  EXIT ;  /* 0x000000000000794d */ /* 0x000fea0003800000 */
.L_x_7:
[----:B------:R-:W2:Y:S01]  /*284f0*/  LDL R20, [R1+0x458] ;  /* 0x0004580001147983 */ /* 0x000ea20000100800 */
[----:B0-----:R-:W-:-:S03]  /*28500*/  ULDC.64 UR4, c[0x0][0x650] ;  /* 0x0001940000047ab9 */ /* 0x001fc60000000a00 */
[----:B------:R-:W3:Y:S01]  /*28510*/  LDL R163, [R1+0x454] ;  /* 0x0004540001a37983 */ /* 0x000ee20000100800 */
[----:B------:R-:W-:Y:S01]  /*28520*/  PRMT R0, RZ, 0x7610, R0 ;  /* 0x00007610ff007816 */ /* 0x000fe20000000000 */
[----:B------:R-:W-:Y:S02]  /*28530*/  IMAD.MOV.U32 R5, RZ, RZ, -0x1 ;  /* 0xffffffffff057424 */ /* 0x000fe400078e00ff */
[----:B------:R-:W-:Y:S02]  /*28540*/  IMAD.MOV.U32 R4, RZ, RZ, -0x1 ;  /* 0xffffffffff047424 */ /* 0x000fe400078e00ff */
[----:B------:R-:W-:Y:S01]  /*28550*/  IMAD.MOV.U32 R11, RZ, RZ, -0x1 ;  /* 0xffffffffff0b7424 */ /* 0x000fe200078e00ff */
[----:B--2---:R-:W-:-:S04]  /*28560*/  ISETP.GE.U32.AND P0, PT, R20, UR4, PT ;  /* 0x0000000414007c0c */ /* 0x004fc8000bf06070 */
[----:B---3--:R-:W-:-:S13]  /*28570*/  ISETP.GE.U32.AND.EX P0, PT, R163, UR5, PT, P0 ;  /* 0x00000005a3007c0c */ /* 0x008fda000bf06100 */
[----:B------:R-:W-:Y:S05]  /*28580*/  @P0 BRA `(.L_x_554) ;  /* 0x0000000400300947 */ /* 0x000fea0003800000 */
[----:B------:R-:W0:Y:S01]  /*28590*/  LDC.64 R16, c[0x0][0x628] ;  /* 0x00018a00ff107b82 */ /* 0x000e220000000a00 */
[----:B-1----:R-:W-:Y:S02]  /*285a0*/  IMAD.MOV.U32 R8, RZ, RZ, R20 ;  /* 0x000000ffff087224 */ /* 0x002fe400078e0014 */
[----:B------:R-:W-:-:S05]  /*285b0*/  IMAD.MOV.U32 R9, RZ, RZ, R163 ;  /* 0x000000ffff097224 */ /* 0x000fca00078e00a3 */
[----:B------:R-:W1:Y:S08]  /*285c0*/  LDC R12, c[0x0][0x630] ;  /* 0x00018c00ff0c7b82 */ /* 0x000e700000000800 */
[----:B------:R-:W2:Y:S01]  /*285d0*/  LDC.64 R18, c[0x0][0x620] ;  /* 0x00018800ff127b82 */ /* 0x000ea20000000a00 */
[----:B0-----:R-:W-:-:S04]  /*285e0*/  ISETP.NE.U32.AND P0, PT, R16, RZ, PT ;  /* 0x000000ff1000720c */ /* 0x001fc80003f05070 */
[----:B------:R-:W-:-:S13]  /*285f0*/  ISETP.NE.AND.EX P0, PT, R17, RZ, PT, P0 ;  /* 0x000000ff1100720c */ /* 0x000fda0003f05300 */
[----:B-12---:R-:W-:Y:S05]  /*28600*/  @!P0 BRA `(.L_x_555) ;  /* 0x0000000000288947 */ /* 0x006fea0003800000 */
[----:B------:R-:W0:Y:S02]  /*28610*/  LDC R0, c[0x0][0x634] ;  /* 0x00018d00ff007b82 */ /* 0x000e240000000800 */
        /* <DEDUP_REMOVED lines=9> */
.L_x_555:
[----:B------:R-:W0:Y:S01]  /*286b0*/  LDC.64 R22, c[0x0][0x640] ;  /* 0x00019000ff167b82 */ /* 0x000e220000000a00 */
[-CC-:B------:R-:W-:Y:S01]  /*286c0*/  SHF.R.U64 R15, R8, R12.reuse, R9.reuse ;  /* 0x0000000c080f7219 */ /* 0x180fe20000001209 */
[----:B------:R-:W-:Y:S01]  /*286d0*/  IMAD.MOV.U32 R4, RZ, RZ, R20 ;  /* 0x000000ffff047224 */ /* 0x000fe200078e0014 */
[----:B------:R-:W-:Y:S01]  /*286e0*/  SHF.R.U32.HI R0, RZ, R12, R9 ;  /* 0x0000000cff007219 */ /* 0x000fe20000011609 */
[----:B------:R-:W-:Y:S01]  /*286f0*/  IMAD.MOV.U32 R24, RZ, RZ, 0x1 ;  /* 0x00000001ff187424 */ /* 0x000fe200078e00ff */
[----:B------:R-:W-:-:S03]  /*28700*/  IADD3 R7, P0, RZ, -R15, RZ ;  /* 0x8000000fff077210 */ /* 0x000fc60007f1e0ff */
[----:B------:R-:W1:Y:S02]  /*28710*/  LDC R6, c[0x0][0x618] ;  /* 0x00018600ff067b82 */ /* 0x000e640000000800 */
[----:B------:R-:W-:-:S04]  /*28720*/  IMAD.X R5, RZ, RZ, ~R0, P0 ;  /* 0x000000ffff057224 */ /* 0x000fc800000e0e00 */
[-C--:B------:R-:W-:Y:S02]  /*28730*/  IMAD R0, R5, R18.reuse, RZ ;  /* 0x0000001205007224 */ /* 0x080fe400078e02ff */
[----:B------:R-:W2:Y:S01]  /*28740*/  LDC R8, c[0x0][0x608] ;  /* 0x00018200ff087b82 */ /* 0x000ea20000000800 */
[----:B------:R-:W-:Y:S02]  /*28750*/  IMAD.MOV.U32 R5, RZ, RZ, R163 ;  /* 0x000000ffff057224 */ /* 0x000fe400078e00a3 */
[----:B------:R-:W-:-:S05]  /*28760*/  IMAD.WIDE.U32 R4, R7, R18, R4 ;  /* 0x0000001207047225 */ /* 0x000fca00078e0004 */
[----:B------:R-:W3:Y:S01]  /*28770*/  LDC R21, c[0x0][0x658] ;  /* 0x00019600ff157b82 */ /* 0x000ee20000000800 */
[----:B------:R-:W-:Y:S01]  /*28780*/  IMAD R7, R7, R19, R0 ;  /* 0x0000001307077224 */ /* 0x000fe200078e0200 */
[----:B0-----:R-:W-:-:S03]  /*28790*/  ISETP.NE.U32.AND P0, PT, R22, RZ, PT ;  /* 0x000000ff1600720c */ /* 0x001fc60003f05070 */
[----:B------:R-:W-:Y:S01]  /*287a0*/  IMAD.IADD R5, R5, 0x1, R7 ;  /* 0x0000000105057824 */ /* 0x000fe200078e0207 */
[----:B------:R-:W-:Y:S02]  /*287b0*/  ISETP.NE.AND.EX P0, PT, R23, RZ, PT, P0 ;  /* 0x000000ff1700720c */ /* 0x000fe40003f05300 */
[----:B------:R-:W0:Y:S02]  /*287c0*/  LDC R16, c[0x0][0x600] ;  /* 0x00018000ff107b82 */ /* 0x000e240000000800 */
[-CC-:B-1----:R-:W-:Y:S01]  /*287d0*/  SHF.R.U64 R12, R4, R6.reuse, R5.reuse ;  /* 0x00000006040c7219 */ /* 0x182fe20000001205 */
[----:B------:R-:W-:Y:S01]  /*287e0*/  IMAD.MOV.U32 R4, RZ, RZ, -0x1 ;  /* 0xffffffffff047424 */ /* 0x000fe200078e00ff */
[----:B------:R-:W-:-:S04]  /*287f0*/  SHF.R.U32.HI R5, RZ, R6, R5 ;  /* 0x00000006ff057219 */ /* 0x000fc80000011605 */
[----:B------:R-:W1:Y:S01]  /*28800*/  LDC R18, c[0x0][0x648] ;  /* 0x00019200ff127b82 */ /* 0x000e620000000800 */
[-CC-:B--2---:R-:W-:Y:S02]  /*28810*/  SHF.R.U64 R17, R12, R8.reuse, R5.reuse ;  /* 0x000000080c117219 */ /* 0x184fe40000001205 */
[----:B------:R-:W-:-:S05]  /*28820*/  SHF.R.U32.HI R0, RZ, R8, R5 ;  /* 0x00000008ff007219 */ /* 0x000fca0000011605 */
[----:B------:R-:W2:Y:S01]  /*28830*/  LDC R20, c[0x0][0x638] ;  /* 0x00018e00ff147b82 */ /* 0x000ea20000000800 */
[-C--:B---3--:R-:W-:Y:S02]  /*28840*/  SHF.L.U32 R4, R4, R21.reuse, RZ ;  /* 0x0000001504047219 */ /* 0x088fe400000006ff */
[-CC-:B------:R-:W-:Y:S02]  /*28850*/  SHF.R.U64 R19, R17, R21.reuse, R0.reuse ;  /* 0x0000001511137219 */ /* 0x180fe40000001200 */
[----:B------:R-:W-:Y:S02]  /*28860*/  LOP3.LUT R26, RZ, R4, RZ, 0x33, !PT ;  /* 0x00000004ff1a7212 */ /* 0x000fe400078e33ff */
[----:B------:R-:W-:Y:S01]  /*28870*/  SHF.R.U32.HI R5, RZ, R21, R0 ;  /* 0x00000015ff057219 */ /* 0x000fe20000011600 */
[----:B------:R-:W3:Y:S01]  /*28880*/  LDC R25, c[0x0][0x610] ;  /* 0x00018400ff197b82 */ /* 0x000ee20000000800 */
[----:B------:R-:W-:Y:S01]  /*28890*/  IMAD.MOV.U32 R4, RZ, RZ, R19 ;  /* 0x000000ffff047224 */ /* 0x000fe200078e0013 */
[----:B------:R-:W-:Y:S06]  /*288a0*/  @!P0 BRA `(.L_x_556) ;  /* 0x0000000000288947 */ /* 0x000fec0003800000 */
        /* <DEDUP_REMOVED lines=10> */
.L_x_556:
[----:B-1----:R-:W-:Y:S01]  /*28950*/  SHF.R.U64 R3, R4, R18, R5 ;  /* 0x0000001204037219 */ /* 0x002fe20000001205 */
[----:B0-----:R-:W-:Y:S01]  /*28960*/  VIADD R7, R16, 0xffffffff ;  /* 0xffffffff10077836 */ /* 0x001fe20000000000 */
[----:B------:R-:W-:Y:S01]  /*28970*/  SHF.L.U32 R5, R24, R21, RZ ;  /* 0x0000001518057219 */ /* 0x000fe200000006ff */
[----:B------:R-:W-:Y:S01]  /*28980*/  @P4 IMAD R10, R13, R14, R2 ;  /* 0x0000000e0d0a4224 */ /* 0x000fe200078e0202 */
[----:B------:R-:W-:Y:S01]  /*28990*/  LOP3.LUT R0, R17, R26, RZ, 0xc0, !PT ;  /* 0x0000001a11007212 */ /* 0x000fe200078ec0ff */
[----:B------:R-:W-:Y:S02]  /*289a0*/  IMAD.MOV R4, RZ, RZ, -R3 ;  /* 0x000000ffff047224 */ /* 0x000fe400078e0a03 */
[----:B------:R-:W-:Y:S02]  /*289b0*/  IMAD.MOV.U32 R11, RZ, RZ, R15 ;  /* 0x000000ffff0b7224 */ /* 0x000fe400078e000f */
[----:B------:R-:W-:Y:S01]  /*289c0*/  IMAD R5, R5, R3, R0 ;  /* 0x0000000305057224 */ /* 0x000fe200078e0200 */
[----:B------:R-:W-:Y:S01]  /*289d0*/  LOP3.LUT R3, R12, R7, RZ, 0xc0, !PT ;  /* 0x000000070c037212 */ /* 0x000fe200078ec0ff */
[----:B--2---:R-:W-:-:S02]  /*289e0*/  IMAD R0, R4, R20, R19 ;  /* 0x0000001404007224 */ /* 0x004fc400078e0213 */
[----:B------:R-:W-:Y:S02]  /*289f0*/  IMAD.MOV.U32 R4, RZ, RZ, 0x1 ;  /* 0x00000001ff047424 */ /* 0x000fe400078e00ff */
[----:B---3--:R-:W-:Y:S02]  /*28a00*/  IMAD R5, R5, R25, R10 ;  /* 0x0000001905057224 */ /* 0x008fe400078e020a */
[----:B------:R-:W-:Y:S01]  /*28a10*/  IMAD R2, R0, R16, R3 ;  /* 0x0000001000027224 */ /* 0x000fe200078e0203 */
[----:B------:R-:W-:-:S04]  /*28a20*/  PRMT R0, R4, 0x7610, R0 ;  /* 0x0000761004007816 */ /* 0x000fc80000000000 */
[----:B------:R-:W-:Y:S02]  /*28a30*/  SEL R4, R2, R5, !P4 ;  /* 0x0000000502047207 */ /* 0x000fe40006000000 */
[----:B------:R-:W-:-:S07]  /*28a40*/  SEL R5, R5, R2, !P4 ;  /* 0x0000000205057207 */ /* 0x000fce0006000000 */
.L_x_554:
[----:B------:R-:W-:-:S08]  /*28a50*/  NOP ;  /* 0x0000000000007918 */ /* 0x000fd00000000000 */
[----:B-1----:R-:W0:-:S00]  /*28a60*/  USETMAXREG.DEALLOC.CTAPOOL 0x18 ;  /* 0x00000018000079c8 */ /* 0x002e0000080e0500 */
[----:B------:R-:W-:-:S13]  /*28a70*/  ISETP.NE.AND P0, PT, RZ, UR8, PT ;  /* 0x00000008ff007c0c */ /* 0x000fda000bf05270 */
[----:B------:R-:W-:Y:S05]  /*28a80*/  @P0 EXIT ;  /* 0x000000000000094d */ /* 0x000fea0003800000 */
[----:B0-----:R-:W-:Y:S01]  /*28a90*/  LOP3.LUT P0, RZ, R0, 0xff, RZ, 0xc0, !PT ;  /* 0x000000ff00ff7812 */ /* 0x001fe2000780c0ff */
[----:B------:R-:W-:Y:S02]  /*28aa0*/  IMAD.MOV.U32 R0, RZ, RZ, 0x1 ;  /* 0x00000001ff007424 */ /* 0x000fe400078e00ff */
[----:B------:R-:W-:-:S10]  /*28ab0*/  IMAD.MOV.U32 R6, RZ, RZ, RZ ;  /* 0x000000ffff067224 */ /* 0x000fd400078e00ff */
[----:B------:R-:W-:Y:S05]  /*28ac0*/  @!P0 BRA `(.L_x_557) ;  /* 0x0000000c00548947 */ /* 0x000fea0003800000 */
[----:B------:R-:W0:Y:S01]  /*28ad0*/  LDC R0, c[0x0][0x28c] ;  /* 0x0000a300ff007b82 */ /* 0x000e220000000800 */
[----:B------:R-:W-:Y:S01]  /*28ae0*/  ULDC UR5, c[0x0][0x658] ;  /* 0x0001960000057ab9 */ /* 0x000fe20000000800 */
[----:B------:R-:W-:Y:S01]  /*28af0*/  UMOV UR7, 0xffffffff ;  /* 0xffffffff00077882 */ /* 0x000fe20000000000 */
[----:B------:R-:W-:Y:S01]  /*28b00*/  ULDC UR6, c[0x0][0xc] ;  /* 0x0000030000067ab9 */ /* 0x000fe20000000800 */
[----:B------:R-:W-:Y:S01]  /*28b10*/  USHF.L.U32 UR9, UR7, UR5, URZ ;  /* 0x0000000507097299 */ /* 0x000fe2000800063f */
[----:B------:R-:W-:Y:S01]  /*28b20*/  BSSY B0, `(.L_x_557) ;  /* 0x00000cf000007945 */ /* 0x000fe20003800000 */
[----:B------:R-:W-:Y:S01]  /*28b30*/  UMOV UR8, 0x1 ;  /* 0x0000000100087882 */ /* 0x000fe20000000000 */
[----:B------:R-:W-:Y:S01]  /*28b40*/  ULDC UR7, c[0x0][0x10] ;  /* 0x0000040000077ab9 */ /* 0x000fe20000000800 */
[----:B------:R-:W1:Y:S01]  /*28b50*/  S2UR UR10, SR_CgaCtaId ;  /* 0x00000000000a79c3 */ /* 0x000e620000008800 */
[----:B------:R-:W-:Y:S01]  /*28b60*/  UIMAD.WIDE.U32 UR6, UR6, UR7, URZ ;  /* 0x00000007060672a5 */ /* 0x000fe2000f8e003f */
[----:B------:R-:W-:Y:S01]  /*28b70*/  IMAD.MOV.U32 R10, RZ, RZ, 0x1 ;  /* 0x00000001ff0a7424 */ /* 0x000fe200078e00ff */
[----:B------:R-:W-:Y:S01]  /*28b80*/  USHF.L.U32 UR5, UR8, UR5, URZ ;  /* 0x0000000508057299 */ /* 0x000fe2000800063f */
[----:B------:R-:W-:Y:S01]  /*28b90*/  IMAD.MOV.U32 R6, RZ, RZ, RZ ;  /* 0x000000ffff067224 */ /* 0x000fe200078e00ff */
[----:B------:R-:W-:Y:S01]  /*28ba0*/  ULDC UR4, c[0x0][0x600] ;  /* 0x0001800000047ab9 */ /* 0x000fe20000000800 */
[----:B------:R-:W-:Y:S01]  /*28bb0*/  ULDC UR8, c[0x0][0x14] ;  /* 0x0000050000087ab9 */ /* 0x000fe20000000800 */
[----:B------:R-:W-:-:S02]  /*28bc0*/  ULOP3.LUT UR21, UR13, 0x2, URZ, 0xfc, !UPT ;  /* 0x000000020d157892 */ /* 0x000fc4000f8efc3f */
[----:B------:R-:W-:Y:S02]  /*28bd0*/  UIMAD.WIDE.U32 UR22, UR6, UR8, URZ ;  /* 0x00000008061672a5 */ /* 0x000fe4000f8e003f */
[----:B------:R-:W-:Y:S02]  /*28be0*/  UIMAD UR16, UR7, UR8, URZ ;  /* 0x00000008071072a4 */ /* 0x000fe4000f8e023f */
[----:B------:R-:W-:Y:S02]  /*28bf0*/  UIADD3 UR4, UR4, -0x1, URZ ;  /* 0xffffffff04047890 */ /* 0x000fe4000fffe03f */
[----:B------:R-:W-:Y:S01]  /*28c00*/  ULOP3.LUT UR18, URZ, UR9, URZ, 0x33, !UPT ;  /* 0x000000093f127292 */ /* 0x000fe2000f8e333f */
[----:B0-----:R-:W-:Y:S01]  /*28c10*/  VIADD R0, R0, 0x7f ;  /* 0x0000007f00007836 */ /* 0x001fe20000000000 */
[----:B------:R-:W-:Y:S01]  /*28c20*/  UIADD3 UR16, UR23, UR16, URZ ;  /* 0x0000001017107290 */ /* 0x000fe2000fffe03f */
[----:B------:R-:W-:-:S03]  /*28c30*/  ULDC.64 UR24, c[0x0][0x198] ;  /* 0x0000660000187ab9 */ /* 0x000fc60000000a00 */
[----:B------:R-:W-:Y:S01]  /*28c40*/  SHF.R.S32.HI R3, RZ, 0x1f, R0 ;  /* 0x0000001fff037819 */ /* 0x000fe20000011400 */
[----:B-1----:R-:W-:-:S03]  /*28c50*/  IMAD.U32 R8, RZ, RZ, UR10 ;  /* 0x0000000aff087e24 */ /* 0x002fc6000f8e00ff */
[----:B------:R-:W-:Y:S01]  /*28c60*/  LEA.HI R3, R3, R0, RZ, 0x7 ;  /* 0x0000000003037211 */ /* 0x000fe200078f38ff */
[----:B------:R-:W-:-:S03]  /*28c70*/  IMAD.MOV.U32 R0, RZ, RZ, 0x1 ;  /* 0x00000001ff007424 */ /* 0x000fc600078e00ff */
[----:B------:R-:W-:-:S05]  /*28c80*/  SHF.R.S32.HI R7, RZ, 0x7, R3 ;  /* 0x00000007ff077819 */ /* 0x000fca0000011403 */
[----:B------:R-:W-:-:S07]  /*28c90*/  VIADD R16, R7, 0x1 ;  /* 0x0000000107107836 */ /* 0x000fce0000000000 */
.L_x_568:
[----:B------:R-:W-:-:S03]  /*28ca0*/  UMOV UR6, 0xffffffff ;  /* 0xffffffff00067882 */ /* 0x000fc60000000000 */
[----:B------:R-:W-:Y:S05]  /*28cb0*/  BRA.DIV UR6, `(.L_x_558) ;  /* 0x0000000e06d47947 */ /* 0x000fea000b800000 */
[----:B------:R-:W-:-:S13]  /*28cc0*/  ELECT P0, URZ, PT ;  /* 0x00000000003f782f */ /* 0x000fda0003800000 */
.L_x_579:
[----:B------:R-:W0:Y:S01]  /*28cd0*/  LDC R2, c[0x0][0x28c] ;  /* 0x0000a300ff027b82 */ /* 0x000e220000000800 */
[----:B------:R-:W-:Y:S01]  /*28ce0*/  BSSY B1, `(.L_x_559) ;  /* 0x000003b000017945 */ /* 0x000fe20003800000 */
[----:B0-----:R-:W-:-:S13]  /*28cf0*/  ISETP.LT.OR P0, PT, R2, 0x1, !P0 ;  /* 0x000000010200780c */ /* 0x001fda0004701670 */
[----:B------:R-:W-:Y:S05]  /*28d00*/  @P0 BRA `(.L_x_560) ;  /* 0x0000000000e00947 */ /* 0x000fea0003800000 */
[----:B------:R-:W-:Y:S02]  /*28d10*/  IMAD R2, R5, 0x2, R8 ;  /* 0x0000000205027824 */ /* 0x000fe400078e0208 */
[----:B------:R-:W-:Y:S02]  /*28d20*/  IMAD.SHL.U32 R4, R4, 0x100, RZ ;  /* 0x0000010004047824 */ /* 0x000fe400078e00ff */
[----:B------:R-:W-:Y:S02]  /*28d30*/  IMAD.SHL.U32 R2, R2, 0x80, RZ ;  /* 0x0000008002027824 */ /* 0x000fe400078e00ff */
[----:B------:R-:W-:Y:S02]  /*28d40*/  IMAD.MOV.U32 R14, RZ, RZ, RZ ;  /* 0x000000ffff0e7224 */ /* 0x000fe400078e00ff */
[----:B------:R-:W-:Y:S02]  /*28d50*/  IMAD.MOV.U32 R3, RZ, RZ, R16 ;  /* 0x000000ffff037224 */ /* 0x000fe400078e0010 */
[----:B------:R-:W-:-:S02]  /*28d60*/  IMAD.MOV.U32 R5, RZ, RZ, R0 ;  /* 0x000000ffff057224 */ /* 0x000fc400078e0000 */
[----:B------:R-:W-:-:S07]  /*28d70*/  IMAD.MOV.U32 R9, RZ, RZ, R6 ;  /* 0x000000ffff097224 */ /* 0x000fce00078e0006 */
.L_x_563:
[----:B------:R-:W0:Y:S01]  /*28d80*/  S2UR UR6, SR_CgaCtaId ;  /* 0x00000000000679c3 */ /* 0x000e220000008800 */
[----:B------:R-:W-:Y:S01]  /*28d90*/  MOV R13, 0x400 ;  /* 0x00000400000d7802 */ /* 0x000fe20000000f00 */
[----:B0-----:R-:W-:-:S05]  /*28da0*/  IMAD.U32 R8, RZ, RZ, UR6 ;  /* 0x00000006ff087e24 */ /* 0x001fca000f8e00ff */
[----:B------:R-:W-:Y:S02]  /*28db0*/  LEA R12, R8, R13, 0x18 ;  /* 0x0000000d080c7211 */ /* 0x000fe400078ec0ff */
[----:B------:R-:W-:-:S03]  /*28dc0*/  SHF.L.U32 R13, R5, 0x1f, RZ ;  /* 0x0000001f050d7819 */ /* 0x000fc600000006ff */
[----:B------:R-:W-:-:S04]  /*28dd0*/  IMAD R18, R9, 0x8, R12 ;  /* 0x0000000809127824 */ /* 0x000fc800078e020c */
[----:B------:R-:W0:Y:S02]  /*28de0*/  SYNCS.PHASECHK.TRANS64.TRYWAIT P0, [R18+URZ+0x20], R13 ;  /* 0x0000200d120075a7 */ /* 0x000e24000800017f */
[----:B0-----:R-:W-:Y:S05]  /*28df0*/  @!P0 BRA `(.L_x_561) ;  /* 0x0000000c00a48947 */ /* 0x001fea0003800000 */
.L_x_580:
[----:B------:R-:W1:Y:S01]  /*28e00*/  S2R R15, SR_TID.X ;  /* 0x00000000000f7919 */ /* 0x000e620000002100 */
[----:B------:R-:W-:-:S04]  /*28e10*/  UPRMT UR6, UR21, 0x9910, URZ ;  /* 0x0000991015067896 */ /* 0x000fc8000800003f */
[----:B------:R-:W-:Y:S01]  /*28e20*/  UISETP.NE.AND UP0, UPT, UR6, 0x2, UPT ;  /* 0x000000020600788c */ /* 0x000fe2000bf05270 */
[----:B-1----:R-:W-:-:S13]  /*28e30*/  LOP3.LUT P0, RZ, R15, 0x7f, RZ, 0xc0, !PT ;  /* 0x0000007f0fff7812 */ /* 0x002fda000780c0ff */
[----:B0-----:R-:W0:Y:S02]  /*28e40*/  @!P0 LDC R13, c[0x0][0x500] ;  /* 0x00014000ff0d8b82 */ /* 0x001e240000000800 */
[----:B0-----:R0:W-:Y:S01]  /*28e50*/  @!P0 SYNCS.ARRIVE.TRANS64 RZ, [R18+URZ], R13 ;  /* 0x0000000d12ff89a7 */ /* 0x0011e2000800003f */
[----:B------:R-:W-:-:S13]  /*28e60*/  PLOP3.LUT P0, PT, PT, PT, UP0, 0x80, 0x0 ;  /* 0x000000000000781c */ /* 0x000fda0003f0f008 */
[----:B0-----:R-:W-:Y:S05]  /*28e70*/  @P0 BRA `(.L_x_562) ;  /* 0x0000000000040947 */ /* 0x001fea0003800000 */
[----:B------:R-:W-:Y:S01]  /*28e80*/  BPT.TRAP 0x1 ;  /* 0x000000040000795c */ /* 0x000fe20000300000 */
.L_x_562:
[----:B------:R-:W-:Y:S01]  /*28e90*/  IMAD.SHL.U32 R13, R9, 0x8000, RZ ;  /* 0x00008000090d7824 */ /* 0x000fe200078e00ff */
[----:B------:R-:W-:Y:S01]  /*28ea0*/  R2UR UR8, R12 ;  /* 0x000000000c0872ca */ /* 0x000fe200000e0000 */
[----:B------:R-:W-:Y:S01]  /*28eb0*/  VIADD R3, R3, 0xffffffff ;  /* 0xffffffff03037836 */ /* 0x000fe20000000000 */
[----:B------:R-:W-:Y:S01]  /*28ec0*/  R2UR UR9, R18 ;  /* 0x00000000120972ca */ /* 0x000fe200000e0000 */
[--C-:B------:R-:W-:Y:S01]  /*28ed0*/  IMAD R15, R8, 0x4000, R13.reuse ;  /* 0x00004000080f7824 */ /* 0x100fe200078e020d */
[----:B------:R-:W-:Y:S01]  /*28ee0*/  IADD3 R12, R12, 0x20100, R13 ;  /* 0x000201000c0c7810 */ /* 0x000fe20007ffe00d */
[----:B------:R-:W-:Y:S01]  /*28ef0*/  UIADD3 UR6, UP0, UR24, 0xf0, URZ ;  /* 0x000000f018067890 */ /* 0x000fe2000ff1e03f */
[----:B------:R-:W-:Y:S01]  /*28f00*/  R2UR UR11, R2 ;  /* 0x00000000020b72ca */ /* 0x000fe200000e0000 */
[----:B------:R-:W-:Y:S01]  /*28f10*/  UIADD3 UR26, UP1, UR24, 0x1f0, URZ ;  /* 0x000001f0181a7890 */ /* 0x000fe2000ff3e03f */
[----:B------:R-:W-:Y:S01]  /*28f20*/  R2UR UR7, R15 ;  /* 0x000000000f0772ca */ /* 0x000fe200000e0000 */
[----:B------:R-:W-:Y:S01]  /*28f30*/  VIADD R9, R9, 0x1 ;  /* 0x0000000109097836 */ /* 0x000fe20000000000 */
[----:B------:R-:W-:Y:S01]  /*28f40*/  R2UR UR10, R14 ;  /* 0x000000000e0a72ca */ /* 0x000fe200000e0000 */
[----:B------:R-:W-:Y:S01]  /*28f50*/  UIADD3.X UR27, URZ, UR25, URZ, UP1, !UPT ;  /* 0x000000193f1b7290 */ /* 0x000fe20008ffe43f */
[----:B------:R-:W-:Y:S01]  /*28f60*/  R2UR UR12, R11 ;  /* 0x000000000b0c72ca */ /* 0x000fe200000e0000 */
[----:B------:R-:W-:Y:S01]  /*28f70*/  UMOV UR20, 0x30000 ;  /* 0x0003000000147882 */ /* 0x000fe20000000000 */
[----:B------:R-:W-:Y:S01]  /*28f80*/  R2UR UR17, R12 ;  /* 0x000000000c1172ca */ /* 0x000fe200000e0000 */
[----:B------:R-:W-:Y:S01]  /*28f90*/  UMOV UR14, 0x0 ;  /* 0x00000000000e7882 */ /* 0x000fe20000000000 */
[----:B------:R-:W-:Y:S01]  /*28fa0*/  R2UR UR19, R4 ;  /* 0x00000000041372ca */ /* 0x000fe200000e0000 */
[----:B------:R-:W-:Y:S01]  /*28fb0*/  UMOV UR15, 0x10000000 ;  /* 0x10000000000f7882 */ /* 0x000fe20000000000 */
[----:B------:R-:W-:Y:S01]  /*28fc0*/  ISETP.GT.AND P1, PT, R3, 0x1, PT ;  /* 0x000000010300780c */ /* 0x000fe20003f24270 */
[----:B------:R-:W-:Y:S01]  /*28fd0*/  VIADD R14, R14, 0x80 ;  /* 0x000000800e0e7836 */ /* 0x000fe20000000000 */
[----:B------:R-:W-:Y:S01]  /*28fe0*/  ISETP.NE.AND P0, PT, R9, 0x4, PT ;  /* 0x000000040900780c */ /* 0x000fe20003f05270 */
[----:B------:R-:W-:-:S02]  /*28ff0*/  UIADD3 UR8, UR8, 0x100, UR7 ;  /* 0x0000010008087890 */ /* 0x000fc4000fffe007 */
[----:B------:R-:W-:Y:S01]  /*29000*/  UIADD3.X UR7, URZ, UR25, URZ, UP0, !UPT ;  /* 0x000000193f077290 */ /* 0x000fe200087fe43f */
[----:B------:R-:W-:Y:S02]  /*29010*/  SEL R12, RZ, 0x1, P0 ;  /* 0x00000001ff0c7807 */ /* 0x000fe40000000000 */
[----:B------:R-:W-:Y:S02]  /*29020*/  SEL R9, R9, RZ, P0 ;  /* 0x000000ff09097207 */ /* 0x000fe40000000000 */
[----:B------:R-:W-:-:S04]  /*29030*/  LOP3.LUT R5, R5, R12, RZ, 0x3c, !PT ;  /* 0x0000000c05057212 */ /* 0x000fc800078e3cff */
[----:B------:R0:W-:Y:S02]  /*29040*/  UTMALDG.3D.MULTICAST [UR8], [UR6], UR20, desc[UR14] ;  /* 0x00000e08060073b4 */ /* 0x0001e40008011814 */
[----:B0-----:R-:W-:Y:S01]  /*29050*/  UMOV UR8, UR17 ;  /* 0x0000001100087c82 */ /* 0x001fe20008000000 */
[----:B------:R-:W-:Y:S02]  /*29060*/  UMOV UR11, UR19 ;  /* 0x00000013000b7c82 */ /* 0x000fe40008000000 */
[----:B------:R0:W-:Y:S02]  /*29070*/  UTMALDG.3D [UR8], [UR26], desc[UR14] ;  /* 0x00000e081a0075b4 */ /* 0x0001e40008011000 */
[----:B0-----:R-:W-:Y:S05]  /*29080*/  @P1 BRA `(.L_x_563) ;  /* 0xfffffffc003c1947 */ /* 0x001fea000383ffff */
.L_x_560:
[----:B------:R-:W-:Y:S05]  /*29090*/  BSYNC B1 ;  /* 0x0000000000017941 */ /* 0x000fea0003800000 */
.L_x_559:
[----:B------:R-:W2:Y:S01]  /*290a0*/  LDL.LU R15, [R1+0x454] ;  /* 0x00045400010f7983 */ /* 0x000ea20000300800 */
[----:B------:R-:W-:Y:S01]  /*290b0*/  LOP3.LUT P2, RZ, R10, 0xff, RZ, 0xc0, !PT ;  /* 0x000000ff0aff7812 */ /* 0x000fe2000784c0ff */
[C---:B------:R-:W-:Y:S01]  /*290c0*/  IMAD.IADD R6, R7.reuse, 0x1, R6 ;  /* 0x0000000107067824 */ /* 0x040fe200078e0206 */
[----:B------:R-:W-:Y:S01]  /*290d0*/  ULDC.64 UR6, c[0x0][0x650] ;  /* 0x0001940000067ab9 */ /* 0x000fe20000000a00 */
[----:B------:R-:W3:Y:S01]  /*290e0*/  LDL.LU R12, [R1+0x458] ;  /* 0x00045800010c7983 */ /* 0x000ee20000300800 */
[----:B------:R-:W-:Y:S01]  /*290f0*/  BSSY B1, `(.L_x_564) ;  /* 0x000006f000017945 */ /* 0x000fe20003800000 */
[----:B------:R-:W-:Y:S01]  /*29100*/  IMAD.MOV.U32 R5, RZ, RZ, -0x1 ;  /* 0xffffffffff057424 */ /* 0x000fe200078e00ff */
[----:B------:R-:W-:Y:S01]  /*29110*/  ISETP.GT.U32.AND P0, PT, R6, 0x3, PT ;  /* 0x000000030600780c */ /* 0x000fe20003f04070 */
[----:B------:R-:W-:Y:S01]  /*29120*/  IMAD.MOV.U32 R4, RZ, RZ, -0x1 ;  /* 0xffffffffff047424 */ /* 0x000fe200078e00ff */
[----:B------:R-:W-:Y:S01]  /*29130*/  SHF.R.U32.HI R2, RZ, 0x2, R6 ;  /* 0x00000002ff027819 */ /* 0x000fe20000011606 */
[----:B------:R-:W-:Y:S01]  /*29140*/  IMAD.MOV.U32 R11, RZ, RZ, -0x1 ;  /* 0xffffffffff0b7424 */ /* 0x000fe200078e00ff */
[----:B------:R-:W-:-:S02]  /*29150*/  ISETP.LT.U32.AND P0, PT, R7, 0x4, P0 ;  /* 0x000000040700780c */ /* 0x000fc40000701070 */
[----:B------:R-:W-:Y:S01]  /*29160*/  LOP3.LUT R2, R2, 0x1, RZ, 0xc0, !PT ;  /* 0x0000000102027812 */ /* 0x000fe200078ec0ff */
[----:B------:R-:W0:Y:S01]  /*29170*/  @P2 S2R R8, SR_CgaCtaId ;  /* 0x0000000000082919 */ /* 0x000e220000008800 */
[----:B------:R-:W-:Y:S02]  /*29180*/  @P2 MOV R3, 0x400 ;  /* 0x0000040000032802 */ /* 0x000fe40000000f00 */
[----:B------:R-:W-:Y:S02]  /*29190*/  ISETP.NE.U32.AND P1, PT, R2, 0x1, PT ;  /* 0x000000010200780c */ /* 0x000fe40003f25070 */
[----:B------:R-:W-:Y:S02]  /*291a0*/  LOP3.LUT R6, R6, 0x3, RZ, 0xc0, !PT ;  /* 0x0000000306067812 */ /* 0x000fe400078ec0ff */
[----:B------:R-:W-:Y:S02]  /*291b0*/  ISETP.GT.U32.AND P1, PT, R7, 0x3, !P1 ;  /* 0x000000030700780c */ /* 0x000fe40004f24070 */
[----:B------:R-:W-:-:S02]  /*291c0*/  PRMT R10, RZ, 0x7610, R10 ;  /* 0x00007610ff0a7816 */ /* 0x000fc4000000000a */
[----:B------:R-:W-:Y:S02]  /*291d0*/  SEL R2, RZ, 0x1, !P1 ;  /* 0x00000001ff027807 */ /* 0x000fe40004800000 */
[----:B0-----:R-:W-:-:S04]  /*291e0*/  @P2 LEA R3, R8, R3, 0x18 ;  /* 0x0000000308032211 */ /* 0x001fc800078ec0ff */
[----:B------:R0:W-:Y:S02]  /*291f0*/  @P2 SYNCS.ARRIVE.TRANS64.A1T0 RZ, [R3+URZ+0x58], RZ ;  /* 0x000058ff03ff29a7 */ /* 0x0001e4000810003f */
[----:B0-----:R-:W-:-:S04]  /*29200*/  SEL R3, RZ, 0x1, !P0 ;  /* 0x00000001ff037807 */ /* 0x001fc80004000000 */
[----:B------:R-:W-:Y:S02]  /*29210*/  LOP3.LUT R0, R2, R0, R3, 0x96, !PT ;  /* 0x0000000002007212 */ /* 0x000fe400078e9603 */
[----:B------:R-:W-:Y:S02]  /*29220*/  PRMT R2, RZ, 0x7610, R2 ;  /* 0x00007610ff027816 */ /* 0x000fe40000000002 */
[----:B---3--:R-:W-:-:S04]  /*29230*/  IADD3 R12, P0, R12, UR22, RZ ;  /* 0x000000160c0c7c10 */ /* 0x008fc8000ff1e0ff */
[----:B--2---:R-:W-:Y:S01]  /*29240*/  IADD3.X R15, R15, UR16, RZ, P0, !PT ;  /* 0x000000100f0f7c10 */ /* 0x004fe200087fe4ff */
[----:B------:R0:W-:Y:S01]  /*29250*/  STL [R1+0x458], R12 ;  /* 0x0004580c01007387 */ /* 0x0001e20000100800 */
[----:B------:R-:W-:-:S03]  /*29260*/  ISETP.GE.U32.AND P0, PT, R12, UR6, PT ;  /* 0x000000060c007c0c */ /* 0x000fc6000bf06070 */
[----:B------:R0:W-:Y:S01]  /*29270*/  STL [R1+0x454], R15 ;  /* 0x0004540f01007387 */ /* 0x0001e20000100800 */
[----:B------:R-:W-:-:S13]  /*29280*/  ISETP.GE.U32.AND.EX P0, PT, R15, UR7, PT, P0 ;  /* 0x000000070f007c0c */ /* 0x000fda000bf06100 */
[----:B0-----:R-:W-:Y:S05]  /*29290*/  @P0 BRA `(.L_x_565) ;  /* 0x0000000400500947 */ /* 0x001fea0003800000 */
[----:B------:R-:W0:Y:S01]  /*292a0*/  S2R R9, SR_CTAID.X ;  /* 0x0000000000097919 */ /* 0x000e220000002500 */
[----:B------:R-:W-:Y:S01]  /*292b0*/  ULDC UR6, c[0x0][0x150] ;  /* 0x0000540000067ab9 */ /* 0x000fe20000000800 */
[----:B------:R-:W1:Y:S01]  /*292c0*/  LDC R4, c[0x0][0x144] ;  /* 0x00005100ff047b82 */ /* 0x000e620000000800 */
[----:B------:R-:W-:Y:S01]  /*292d0*/  ULDC UR9, c[0x0][0x630] ;  /* 0x00018c0000097ab9 */ /* 0x000fe20000000800 */
[----:B------:R-:W2:Y:S06]  /*292e0*/  S2R R2, SR_CTAID.Y ;  /* 0x0000000000027919 */ /* 0x000eac0000002600 */
[----:B------:R-:W3:Y:S01]  /*292f0*/  LDC R13, c[0x0][0x148] ;  /* 0x00005200ff0d7b82 */ /* 0x000ee20000000800 */
[----:B0-----:R-:W-:-:S02]  /*29300*/  I2FP.F32.U32 R3, R9 ;  /* 0x0000000900037245 */ /* 0x001fc40000201000 */
[----:B--2---:R-:W-:-:S03]  /*29310*/  I2FP.F32.U32 R5, R2 ;  /* 0x0000000200057245 */ /* 0x004fc60000201000 */
[----:B------:R-:W-:Y:S01]  /*29320*/  FMUL R3, R3, UR6 ;  /* 0x0000000603037c20 */ /* 0x000fe20008400000 */
[----:B------:R-:W-:Y:S02]  /*29330*/  ULDC UR6, c[0x0][0x154] ;  /* 0x0000550000067ab9 */ /* 0x000fe40000000800 */
[----:B------:R-:W-:Y:S01]  /*29340*/  FMUL R11, R5, UR6 ;  /* 0x00000006050b7c20 */ /* 0x000fe20008400000 */
[----:B------:R-:W-:Y:S02]  /*29350*/  ULDC.64 UR6, c[0x0][0x628] ;  /* 0x00018a0000067ab9 */ /* 0x000fe40000000a00 */
[----:B------:R-:W0:Y:S01]  /*29360*/  F2I.U32.TRUNC.NTZ R3, R3 ;  /* 0x0000000300037305 */ /* 0x000e22000020f000 */
[----:B------:R-:W-:-:S04]  /*29370*/  ISETP.NE.U32.AND P0, PT, RZ, UR6, PT ;  /* 0x00000006ff007c0c */ /* 0x000fc8000bf05070 */
[----:B------:R-:W-:-:S03]  /*29380*/  ISETP.NE.AND.EX P0, PT, RZ, UR7, PT, P0 ;  /* 0x00000007ff007c0c */ /* 0x000fc6000bf05300 */
[----:B------:R-:W2:Y:S01]  /*29390*/  F2I.U32.TRUNC.NTZ R11, R11 ;  /* 0x0000000b000b7305 */ /* 0x000ea2000020f000 */
[----:B0-----:R-:W-:Y:S02]  /*293a0*/  IMAD.MOV R5, RZ, RZ, -R3 ;  /* 0x000000ffff057224 */ /* 0x001fe400078e0a03 */
[----:B------:R-:W-:Y:S02]  /*293b0*/  IMAD.MOV.U32 R3, RZ, RZ, R15 ;  /* 0x000000ffff037224 */ /* 0x000fe400078e000f */
[----:B-1----:R-:W-:Y:S02]  /*293c0*/  IMAD R9, R4, R5, R9 ;  /* 0x0000000504097224 */ /* 0x002fe400078e0209 */
[----:B--2---:R-:W-:-:S04]  /*293d0*/  IMAD.MOV R4, RZ, RZ, -R11 ;  /* 0x000000ffff047224 */ /* 0x004fc800078e0a0b */
[----:B---3--:R-:W-:Y:S02]  /*293e0*/  @P4 IMAD R9, R13, R4, R2 ;  /* 0x000000040d094224 */ /* 0x008fe400078e0202 */
[----:B------:R-:W-:Y:S01]  /*293f0*/  IMAD.MOV.U32 R2, RZ, RZ, R12 ;  /* 0x000000ffff027224 */ /* 0x000fe200078e000c */
[----:B------:R-:W-:Y:S06]  /*29400*/  @!P0 BRA `(.L_x_566) ;  /* 0x0000000000288947 */ /* 0x000fec0003800000 */
[----:B------:R-:W-:Y:S02]  /*29410*/  ULDC UR8, c[0x0][0x634] ;  /* 0x00018d0000087ab9 */ /* 0x000fe40000000800 */
[----:B------:R-:W-:-:S05]  /*29420*/  IADD3 R3, P0, R12, UR8, RZ ;  /* 0x000000080c037c10 */ /* 0x000fca000ff1e0ff */
[----:B------:R-:W-:-:S04]  /*29430*/  IMAD.X R11, RZ, RZ, R15, P0 ;  /* 0x000000ffff0b7224 */ /* 0x000fc800000e060f */
[----:B------:R-:W-:-:S04]  /*29440*/  IMAD.WIDE.U32 R4, R11, UR6, RZ ;  /* 0x000000060b047c25 */ /* 0x000fc8000f8e00ff */
[----:B------:R-:W-:-:S04]  /*29450*/  IMAD.WIDE.U32 R4, P0, R3, UR7, R4 ;  /* 0x0000000703047c25 */ /* 0x000fc8000f800004 */
[----:B------:R-:W-:-:S04]  /*29460*/  IMAD.WIDE.U32 R2, R3, UR6, RZ ;  /* 0x0000000603027c25 */ /* 0x000fc8000f8e00ff */
[----:B------:R-:W-:Y:S01]  /*29470*/  IMAD.MOV.U32 R2, RZ, RZ, R5 ;  /* 0x000000ffff027224 */ /* 0x000fe200078e0005 */
[----:B------:R-:W-:Y:S01]  /*29480*/  IADD3 RZ, P1, R3, R4, RZ ;  /* 0x0000000403ff7210 */ /* 0x000fe20007f3e0ff */
[----:B------:R-:W-:-:S04]  /*29490*/  IMAD.X R3, RZ, RZ, RZ, P0 ;  /* 0x000000ffff037224 */ /* 0x000fc800000e06ff */
[----:B------:R-:W-:-:S08]  /*294a0*/  IMAD.WIDE.U32.X R2, R11, UR7, R2, P1 ;  /* 0x000000070b027c25 */ /* 0x000fd000088e0402 */
.L_x_566:
[--C-:B------:R-:W-:Y:S01]  /*294b0*/  SHF.R.U64 R11, R2, UR9, R3.reuse ;  /* 0x00000009020b7c19 */ /* 0x100fe20008001203 */
[----:B------:R-:W-:Y:S01]  /*294c0*/  ULDC.64 UR6, c[0x0][0x620] ;  /* 0x0001880000067ab9 */ /* 0x000fe20000000a00 */
[----:B------:R-:W-:Y:S01]  /*294d0*/  SHF.R.U32.HI R2, RZ, UR9, R3 ;  /* 0x00000009ff027c19 */ /* 0x000fe20008011603 */
[----:B------:R-:W-:Y:S01]  /*294e0*/  IMAD.MOV.U32 R3, RZ, RZ, R15 ;  /* 0x000000ffff037224 */ /* 0x000fe200078e000f */
[----:B------:R-:W-:Y:S01]  /*294f0*/  IADD3 R13, P0, RZ, -R11, RZ ;  /* 0x8000000bff0d7210 */ /* 0x000fe20007f1e0ff */
[----:B------:R-:W-:-:S04]  /*29500*/  ULDC.64 UR8, c[0x0][0x640] ;  /* 0x0001900000087ab9 */ /* 0x000fc80000000a00 */
[----:B------:R-:W-:Y:S01]  /*29510*/  IMAD.X R2, RZ, RZ, ~R2, P0 ;  /* 0x000000ffff027224 */ /* 0x000fe200000e0e02 */
[----:B------:R-:W-:-:S03]  /*29520*/  ISETP.NE.U32.AND P0, PT, RZ, UR8, PT ;  /* 0x00000008ff007c0c */ /* 0x000fc6000bf05070 */
[----:B------:R-:W-:Y:S01]  /*29530*/  IMAD R2, R2, UR6, RZ ;  /* 0x0000000602027c24 */ /* 0x000fe2000f8e02ff */
[----:B------:R-:W-:-:S03]  /*29540*/  ISETP.NE.AND.EX P0, PT, RZ, UR9, PT, P0 ;  /* 0x00000009ff007c0c */ /* 0x000fc6000bf05300 */
[----:B------:R-:W-:Y:S02]  /*29550*/  IMAD R5, R13, UR7, R2 ;  /* 0x000000070d057c24 */ /* 0x000fe4000f8e0202 */
[----:B------:R-:W-:-:S04]  /*29560*/  IMAD.MOV.U32 R2, RZ, RZ, R12 ;  /* 0x000000ffff027224 */ /* 0x000fc800078e000c */
[----:B------:R-:W-:Y:S01]  /*29570*/  IMAD.WIDE.U32 R2, R13, UR6, R2 ;  /* 0x000000060d027c25 */ /* 0x000fe2000f8e0002 */
[----:B------:R-:W-:-:S03]  /*29580*/  ULDC UR6, c[0x0][0x618] ;  /* 0x0001860000067ab9 */ /* 0x000fc60000000800 */
[----:B------:R-:W-:-:S05]  /*29590*/  IMAD.IADD R3, R3, 0x1, R5 ;  /* 0x0000000103037824 */ /* 0x000fca00078e0205 */
[--C-:B------:R-:W-:Y:S02]  /*295a0*/  SHF.R.U64 R12, R2, UR6, R3.reuse ;  /* 0x00000006020c7c19 */ /* 0x100fe40008001203 */
[----:B------:R-:W-:Y:S01]  /*295b0*/  SHF.R.U32.HI R3, RZ, UR6, R3 ;  /* 0x00000006ff037c19 */ /* 0x000fe20008011603 */
[----:B------:R-:W-:-:S03]  /*295c0*/  ULDC UR6, c[0x0][0x608] ;  /* 0x0001820000067ab9 */ /* 0x000fc60000000800 */
[--C-:B------:R-:W-:Y:S02]  /*295d0*/  SHF.R.U64 R13, R12, UR6, R3.reuse ;  /* 0x000000060c0d7c19 */ /* 0x100fe40008001203 */
[----:B------:R-:W-:Y:S01]  /*295e0*/  SHF.R.U32.HI R2, RZ, UR6, R3 ;  /* 0x00000006ff027c19 */ /* 0x000fe20008011603 */
[----:B------:R-:W-:-:S03]  /*295f0*/  ULDC UR6, c[0x0][0x658] ;  /* 0x0001960000067ab9 */ /* 0x000fc60000000800 */
[--C-:B------:R-:W-:Y:S02]  /*29600*/  SHF.R.U64 R14, R13, UR6, R2.reuse ;  /* 0x000000060d0e7c19 */ /* 0x100fe40008001202 */
[----:B------:R-:W-:-:S03]  /*29610*/  SHF.R.U32.HI R15, RZ, UR6, R2 ;  /* 0x00000006ff0f7c19 */ /* 0x000fc60008011602 */
[----:B------:R-:W-:Y:S02]  /*29620*/  IMAD.MOV.U32 R2, RZ, RZ, R14 ;  /* 0x000000ffff027224 */ /* 0x000fe400078e000e */
        /* <DEDUP_REMOVED lines=12> */
.L_x_567:
[----:B------:R-:W-:Y:S01]  /*296f0*/  ULDC UR6, c[0x0][0x648] ;  /* 0x0001920000067ab9 */ /* 0x000fe20000000800 */
[----:B------:R-:W-:Y:S02]  /*29700*/  LOP3.LUT R13, R13, UR18, RZ, 0xc0, !PT ;  /* 0x000000120d0d7c12 */ /* 0x000fe4000f8ec0ff */
[----:B------:R-:W-:Y:S01]  /*29710*/  SHF.R.U64 R2, R2, UR6, R3 ;  /* 0x0000000602027c19 */ /* 0x000fe20008001203 */
[----:B------:R-:W-:-:S04]  /*29720*/  ULDC UR6, c[0x0][0x638] ;  /* 0x00018e0000067ab9 */ /* 0x000fc80000000800 */
[----:B------:R-:W-:Y:S02]  /*29730*/  IMAD.MOV R3, RZ, RZ, -R2 ;  /* 0x000000ffff037224 */ /* 0x000fe400078e0a02 */
[----:B------:R-:W-:Y:S02]  /*29740*/  IMAD R4, R2, UR5, R13 ;  /* 0x0000000502047c24 */ /* 0x000fe4000f8e020d */
[----:B------:R-:W-:Y:S01]  /*29750*/  IMAD R14, R3, UR6, R14 ;  /* 0x00000006030e7c24 */ /* 0x000fe2000f8e020e */
[----:B------:R-:W-:Y:S01]  /*29760*/  ULDC UR6, c[0x0][0x610] ;  /* 0x0001840000067ab9 */ /* 0x000fe20000000800 */
[----:B------:R-:W-:Y:S01]  /*29770*/  LOP3.LUT R3, R12, UR4, RZ, 0xc0, !PT ;  /* 0x000000040c037c12 */ /* 0x000fe2000f8ec0ff */
[----:B------:R-:W-:Y:S01]  /*29780*/  IMAD R9, R4, UR6, R9 ;  /* 0x0000000604097c24 */ /* 0x000fe2000f8e0209 */
[----:B------:R-:W-:Y:S01]  /*29790*/  ULDC UR6, c[0x0][0x600] ;  /* 0x0001800000067ab9 */ /* 0x000fe20000000800 */
[----:B------:R-:W-:Y:S02]  /*297a0*/  IMAD.MOV.U32 R2, RZ, RZ, 0x1 ;  /* 0x00000001ff027424 */ /* 0x000fe400078e00ff */
[----:B------:R-:W-:-:S05]  /*297b0*/  IMAD R14, R14, UR6, R3 ;  /* 0x000000060e0e7c24 */ /* 0x000fca000f8e0203 */
[----:B------:R-:W-:Y:S02]  /*297c0*/  SEL R4, R14, R9, !P4 ;  /* 0x000000090e047207 */ /* 0x000fe40006000000 */
[----:B------:R-:W-:-:S07]  /*297d0*/  SEL R5, R9, R14, !P4 ;  /* 0x0000000e09057207 */ /* 0x000fce0006000000 */
.L_x_565:
[----:B------:R-:W-:Y:S05]  /*297e0*/  BSYNC B1 ;  /* 0x0000000000017941 */ /* 0x000fea0003800000 */
.L_x_564:
[----:B------:R-:W-:-:S13]  /*297f0*/  LOP3.LUT P0, RZ, R2, 0xff, RZ, 0xc0, !PT ;  /* 0x000000ff02ff7812 */ /* 0x000fda000780c0ff */
[----:B------:R-:W-:Y:S05]  /*29800*/  @P0 BRA `(.L_x_568) ;  /* 0xfffffff400240947 */ /* 0x000fea000383ffff */
[----:B------:R-:W-:Y:S05]  /*29810*/  BSYNC B0 ;  /* 0x0000000000007941 */ /* 0x000fea0003800000 */
.L_x_557:
[----:B------:R-:W-:-:S03]  /*29820*/  UMOV UR6, 0xffffffff ;  /* 0xffffffff00067882 */ /* 0x000fc60000000000 */
[----:B------:R-:W-:Y:S05]  /*29830*/  BRA.DIV UR6, `(.L_x_569) ;  /* 0x0000000606287947 */ /* 0x000fea000b800000 */
[----:B------:R-:W-:-:S13]  /*29840*/  ELECT P0, URZ, PT ;  /* 0x00000000003f782f */ /* 0x000fda0003800000 */
.L_x_583:
[----:B------:R-:W-:Y:S04]  /*29850*/  BSSY B0, `(.L_x_570) ;  /* 0x000002c000007945 */ /* 0x000fe80003800000 */
[----:B------:R-:W-:Y:S05]  /*29860*/  @!P0 BRA `(.L_x_571) ;  /* 0x0000000000a88947 */ /* 0x000fea0003800000 */
[----:B------:R-:W-:-:S04]  /*29870*/  ULOP3.LUT UR6, UR13, 0x2, URZ, 0xfc, !UPT ;  /* 0x000000020d067892 */ /* 0x000fc8000f8efc3f */
[----:B------:R-:W-:-:S06]  /*29880*/  UISETP.NE.AND UP0, UPT, UR6, 0x3, UPT ;  /* 0x000000030600788c */ /* 0x000fcc000bf05270 */
[----:B------:R-:W-:-:S13]  /*29890*/  PLOP3.LUT P0, PT, PT, PT, UP0, 0x80, 0x0 ;  /* 0x000000000000781c */ /* 0x000fda0003f0f008 */
[----:B------:R-:W-:Y:S05]  /*298a0*/  @!P0 BRA `(.L_x_572) ;  /* 0x0000000000048947 */ /* 0x000fea0003800000 */
[----:B------:R-:W-:Y:S01]  /*298b0*/  BPT.TRAP 0x1 ;  /* 0x000000040000795c */ /* 0x000fe20000300000 */
.L_x_572:
[----:B------:R-:W0:Y:S01]  /*298c0*/  S2R R3, SR_CgaCtaId ;  /* 0x0000000000037919 */ /* 0x000e220000008800 */
[----:B------:R-:W-:-:S04]  /*298d0*/  MOV R2, 0x400 ;  /* 0x0000040000027802 */ /* 0x000fc80000000f00 */
[----:B0-----:R-:W-:Y:S02]  /*298e0*/  LEA R3, R3, R2, 0x18 ;  /* 0x0000000203037211 */ /* 0x001fe400078ec0ff */
[----:B------:R-:W-:-:S03]  /*298f0*/  SHF.L.U32 R2, R0, 0x1f, RZ ;  /* 0x0000001f00027819 */ /* 0x000fc600000006ff */
[----:B------:R-:W-:-:S04]  /*29900*/  VIADD R3, R3, 0x20 ;  /* 0x0000002003037836 */ /* 0x000fc80000000000 */
[----:B------:R-:W-:-:S04]  /*29910*/  IMAD R5, R6, 0x8, R3 ;  /* 0x0000000806057824 */ /* 0x000fc800078e0203 */
[----:B------:R-:W0:Y:S02]  /*29920*/  SYNCS.PHASECHK.TRANS64.TRYWAIT P0, [R5+URZ], R2 ;  /* 0x00000002050075a7 */ /* 0x000e24000800017f */
[----:B0-----:R-:W-:Y:S05]  /*29930*/  @!P0 BRA `(.L_x_573) ;  /* 0x0000000400088947 */ /* 0x001fea0003800000 */
.L_x_584:
[----:B------:R-:W-:-:S05]  /*29940*/  VIADD R6, R6, 0x1 ;  /* 0x0000000106067836 */ /* 0x000fca0000000000 */
[----:B------:R-:W-:-:S04]  /*29950*/  ISETP.NE.AND P0, PT, R6, 0x4, PT ;  /* 0x000000040600780c */ /* 0x000fc80003f05270 */
[----:B0-----:R-:W-:Y:S02]  /*29960*/  SEL R5, RZ, 0x1, P0 ;  /* 0x00000001ff057807 */ /* 0x001fe40000000000 */
[----:B------:R-:W-:Y:S02]  /*29970*/  SEL R6, R6, RZ, P0 ;  /* 0x000000ff06067207 */ /* 0x000fe40000000000 */
[----:B------:R-:W-:-:S03]  /*29980*/  LOP3.LUT R5, R0, R5, RZ, 0x3c, !PT ;  /* 0x0000000500057212 */ /* 0x000fc600078e3cff */
[----:B------:R-:W-:Y:S01]  /*29990*/  IMAD R7, R6, 0x8, R3 ;  /* 0x0000000806077824 */ /* 0x000fe200078e0203 */
[----:B------:R-:W-:-:S04]  /*299a0*/  SHF.L.U32 R0, R5, 0x1f, RZ ;  /* 0x0000001f05007819 */ /* 0x000fc800000006ff */
[----:B------:R-:W0:Y:S02]  /*299b0*/  SYNCS.PHASECHK.TRANS64.TRYWAIT P0, [R7+URZ], R0 ;  /* 0x00000000070075a7 */ /* 0x000e24000800017f */
[----:B0-----:R-:W-:Y:S05]  /*299c0*/  @!P0 BRA `(.L_x_574) ;  /* 0x0000000000f88947 */ /* 0x001fea0003800000 */
.L_x_585:
[----:B0-----:R-:W-:-:S05]  /*299d0*/  VIADD R0, R6, 0x1 ;  /* 0x0000000106007836 */ /* 0x001fca0000000000 */
[----:B------:R-:W-:-:S04]  /*299e0*/  ISETP.NE.AND P0, PT, R0, 0x4, PT ;  /* 0x000000040000780c */ /* 0x000fc80003f05270 */
[----:B------:R-:W-:Y:S02]  /*299f0*/  SEL R2, RZ, 0x1, P0 ;  /* 0x00000001ff027807 */ /* 0x000fe40000000000 */
[----:B------:R-:W-:Y:S02]  /*29a00*/  SEL R4, R0, RZ, P0 ;  /* 0x000000ff00047207 */ /* 0x000fe40000000000 */
[----:B------:R-:W-:-:S03]  /*29a10*/  LOP3.LUT R5, R5, R2, RZ, 0x3c, !PT ;  /* 0x0000000205057212 */ /* 0x000fc600078e3cff */
[----:B------:R-:W-:Y:S01]  /*29a20*/  IMAD R7, R4, 0x8, R3 ;  /* 0x0000000804077824 */ /* 0x000fe200078e0203 */
[----:B------:R-:W-:-:S04]  /*29a30*/  SHF.L.U32 R0, R5, 0x1f, RZ ;  /* 0x0000001f05007819 */ /* 0x000fc800000006ff */
[----:B------:R-:W0:Y:S02]  /*29a40*/  SYNCS.PHASECHK.TRANS64.TRYWAIT P0, [R7+URZ], R0 ;  /* 0x00000000070075a7 */ /* 0x000e24000800017f */
[----:B0-----:R-:W-:Y:S05]  /*29a50*/  @!P0 BRA `(.L_x_575) ;  /* 0x0000000000e88947 */ /* 0x001fea0003800000 */
.L_x_586:
[----:B0-----:R-:W-:-:S05]  /*29a60*/  VIADD R0, R4, 0x1 ;  /* 0x0000000104007836 */ /* 0x001fca0000000000 */
[----:B------:R-:W-:-:S04]  /*29a70*/  ISETP.NE.AND P0, PT, R0, 0x4, PT ;  /* 0x000000040000780c */ /* 0x000fc80003f05270 */
[----:B------:R-:W-:Y:S02]  /*29a80*/  SEL R2, RZ, 0x1, P0 ;  /* 0x00000001ff027807 */ /* 0x000fe40000000000 */
[----:B------:R-:W-:Y:S02]  /*29a90*/  SEL R0, R0, RZ, P0 ;  /* 0x000000ff00007207 */ /* 0x000fe40000000000 */
[----:B------:R-:W-:-:S03]  /*29aa0*/  LOP3.LUT R2, R5, R2, RZ, 0x3c, !PT ;  /* 0x0000000205027212 */ /* 0x000fc600078e3cff */
[----:B------:R-:W-:Y:S01]  /*29ab0*/  IMAD R3, R0, 0x8, R3 ;  /* 0x0000000800037824 */ /* 0x000fe200078e0203 */
[----:B------:R-:W-:-:S07]  /*29ac0*/  SHF.L.U32 R0, R2, 0x1f, RZ ;  /* 0x0000001f02007819 */ /* 0x000fce00000006ff */
.L_x_576:
[----:B0-----:R0:W1:Y:S02]  /*29ad0*/  SYNCS.PHASECHK.TRANS64.TRYWAIT P0, [R3+URZ], R0 ;  /* 0x00000000030075a7 */ /* 0x001064000800017f */
[----:B-1----:R-:W-:Y:S05]  /*29ae0*/  @!P0 NANOSLEEP.SYNCS 0x989680 ;  /* 0x009896800000895d */ /* 0x002fea0003900000 */
[----:B------:R-:W1:Y:S02]  /*29af0*/  @!P0 SYNCS.PHASECHK.TRANS64 P0, [R3+URZ], R0 ;  /* 0x00000000030085a7 */ /* 0x000e64000800007f */
[----:B-1----:R-:W-:Y:S05]  /*29b00*/  @!P0 BRA `(.L_x_576) ;  /* 0xfffffffc00f08947 */ /* 0x002fea000383ffff */
.L_x_571:
[----:B------:R-:W-:Y:S05]  /*29b10*/  BSYNC B0 ;  /* 0x0000000000007941 */ /* 0x000fea0003800000 */
.L_x_570:
[----:B------:R-:W-:Y:S05]  /*29b20*/  EXIT ;  /* 0x000000000000794d */ /* 0x000fea0003800000 */
.L_x_21:
[----:B--2---:R-:W-:-:S04]  /*29b30*/  IMAD.U32 R3, RZ, RZ, UR6 ;  /* 0x00000006ff037e24 */ /* 0x004fc8000f8e00ff */
[----:B------:R2:W3:Y:S03]  /*29b40*/  SYNCS.PHASECHK.TRANS64.TRYWAIT P1, [R3+URZ], R0 ;  /* 0x00000000030075a7 */ /* 0x0004e6000802017f */
[----:B---3--:R-:W-:Y:S05]  /*29b50*/  @!P1 NANOSLEEP.SYNCS 0x989680 ;  /* 0x009896800000995d */ /* 0x008fea0003900000 */
[----:B------:R-:W3:Y:S02]  /*29b60*/  @!P1 SYNCS.PHASECHK.TRANS64 P1, [R3+URZ], R0 ;  /* 0x00000000030095a7 */ /* 0x000ee4000802007f */
[----:B---3--:R-:W-:Y:S05]  /*29b70*/  @!P1 BRA `(.L_x_21) ;  /* 0xfffffffc00ec9947 */ /* 0x008fea000383ffff */
[----:B------:R-:W-:Y:S05]  /*29b80*/  BRA `(.L_x_20) ;  /* 0xfffffd9000707947 */ /* 0x000fea000383ffff */
.L_x_27:
[----:B-----5:R2:W-:Y:S02]  /*29b90*/  STL [R1+0x46c], R2 ;  /* 0x00046c0201007387 */ /* 0x0205e40000100800 */
[----:B--2---:R-:W-:-:S04]  /*29ba0*/  IMAD.U32 R2, RZ, RZ, UR16 ;  /* 0x00000010ff027e24 */ /* 0x004fc8000f8e00ff */
[----:B------:R2:W3:Y:S03]  /*29bb0*/  SYNCS.PHASECHK.TRANS64.TRYWAIT P1, [R2+URZ], R0 ;  /* 0x00000000020075a7 */ /* 0x0004e6000802017f */
[----:B---3--:R-:W-:Y:S05]  /*29bc0*/  @!P1 NANOSLEEP.SYNCS 0x989680 ;  /* 0x009896800000995d */ /* 0x008fea0003900000 */
[----:B------:R2:W3:Y:S02]  /*29bd0*/  @!P1 SYNCS.PHASECHK.TRANS64 P1, [R2+URZ], R0 ;  /* 0x00000000020095a7 */ /* 0x0004e4000802007f */
[----:B--2---:R2:W5:Y:S02]  /*29be0*/  LDL.LU R2, [R1+0x46c] ;  /* 0x00046c0001027983 */ /* 0x0045640000300800 */
[----:B--23--:R-:W-:Y:S05]  /*29bf0*/  @!P1 BRA `(.L_x_27) ;  /* 0xfffffffc00e49947 */ /* 0x00cfea000383ffff */
[----:B------:R-:W-:Y:S05]  /*29c00*/  BRA `(.L_x_26) ;  /* 0xfffffdf400247947 */ /* 0x000fea000383ffff */
.L_x_558:
[----:B------:R-:W-:Y:S01]  /*29c10*/  BSSY B1, `(.L_x_577) ;  /* 0x0000006000017945 */ /* 0x000fe20003800000 */
[----:B------:R-:W-:-:S07]  /*29c20*/  IMAD.MOV.U32 R2, RZ, RZ, -0x1 ;  /* 0xffffffffff027424 */ /* 0x000fce00078e00ff */
[----:B------:R-:W-:Y:S05]  /*29c30*/  WARPSYNC.COLLECTIVE R2, `(.L_x_578) ;  /* 0x00000000020c7348 */ /* 0x000fea0003c00000 */
[----:B------:R-:W-:Y:S02]  /*29c40*/  ELECT P0, UR62, PT ;  /* 0x00000000003e782f */ /* 0x000fe40003800000 */
[----:B------:R-:W-:Y:S01]  /*29c50*/  MOV R2, UR62 ;  /* 0x0000003e00027c02 */ /* 0x000fe20008000f00 */
[----:B------:R-:W-:Y:S10]  /*29c60*/  ENDCOLLECTIVE ;  /* 0x000000000000791b */ /* 0x000ff40003800000 */
.L_x_578:
[----:B------:R-:W-:Y:S05]  /*29c70*/  BSYNC B1 ;  /* 0x0000000000017941 */ /* 0x000fea0003800000 */
.L_x_577:
[----:B------:R-:W-:Y:S05]  /*29c80*/  BRA `(.L_x_579) ;  /* 0xfffffff000107947 */ /* 0x000fea000383ffff */
.L_x_561:
[----:B0-----:R0:W1:Y:S02]  /*29c90*/  SYNCS.PHASECHK.TRANS64.TRYWAIT P0, [R18+URZ+0x20], R13 ;  /* 0x0000200d120075a7 */ /* 0x001064000800017f */
[----:B-1----:R-:W-:Y:S05]  /*29ca0*/  @!P0 NANOSLEEP.SYNCS 0x989680 ;  /* 0x009896800000895d */ /* 0x002fea0003900000 */
[----:B------:R-:W1:Y:S02]  /*29cb0*/  @!P0 SYNCS.PHASECHK.TRANS64 P0, [R18+URZ+0x20], R13 ;  /* 0x0000200d120085a7 */ /* 0x000e64000800007f */
[----:B-1----:R-:W-:Y:S05]  /*29cc0*/  @!P0 BRA `(.L_x_561) ;  /* 0xfffffffc00f08947 */ /* 0x002fea000383ffff */
[----:B------:R-:W-:Y:S05]  /*29cd0*/  BRA `(.L_x_580) ;  /* 0xfffffff000487947 */ /* 0x000fea000383ffff */
.L_x_569:
[----:B------:R-:W-:Y:S01]  /*29ce0*/  BSSY B0, `(.L_x_581) ;  /* 0x0000006000007945 */ /* 0x000fe20003800000 */
[----:B------:R-:W-:-:S07]  /*29cf0*/  IMAD.MOV.U32 R2, RZ, RZ, -0x1 ;  /* 0xffffffffff027424 */ /* 0x000fce00078e00ff */
[----:B------:R-:W-:Y:S05]  /*29d00*/  WARPSYNC.COLLECTIVE R2, `(.L_x_582) ;  /* 0x00000000020c7348 */ /* 0x000fea0003c00000 */
[----:B------:R-:W-:Y:S02]  /*29d10*/  ELECT P0, UR62, PT ;  /* 0x00000000003e782f */ /* 0x000fe40003800000 */
[----:B------:R-:W-:Y:S01]  /*29d20*/  MOV R2, UR62 ;  /* 0x0000003e00027c02 */ /* 0x000fe20008000f00 */
[----:B------:R-:W-:Y:S10]  /*29d30*/  ENDCOLLECTIVE ;  /* 0x000000000000791b */ /* 0x000ff40003800000 */
.L_x_582:
[----:B------:R-:W-:Y:S05]  /*29d40*/  BSYNC B0 ;  /* 0x0000000000007941 */ /* 0x000fea0003800000 */
.L_x_581:
[----:B------:R-:W-:Y:S05]  /*29d50*/  BRA `(.L_x_583) ;  /* 0xfffffff800bc7947 */ /* 0x000fea000383ffff */
.L_x_573:
[----:B0-----:R0:W1:Y:S02]  /*29d60*/  SYNCS.PHASECHK.TRANS64.TRYWAIT P0, [R5+URZ], R2 ;  /* 0x00000002050075a7 */ /* 0x001064000800017f */
[----:B-1----:R-:W-:Y:S05]  /*29d70*/  @!P0 NANOSLEEP.SYNCS 0x989680 ;  /* 0x009896800000895d */ /* 0x002fea0003900000 */
[----:B------:R-:W1:Y:S02]  /*29d80*/  @!P0 SYNCS.PHASECHK.TRANS64 P0, [R5+URZ], R2 ;  /* 0x00000002050085a7 */ /* 0x000e64000800007f */
[----:B-1----:R-:W-:Y:S05]  /*29d90*/  @!P0 BRA `(.L_x_573) ;  /* 0xfffffffc00f08947 */ /* 0x002fea000383ffff */
[----:B------:R-:W-:Y:S05]  /*29da0*/  BRA `(.L_x_584) ;  /* 0xfffffff800e47947 */ /* 0x000fea000383ffff */
.L_x_574:
[----:B0-----:R0:W1:Y:S02]  /*29db0*/  SYNCS.PHASECHK.TRANS64.TRYWAIT P0, [R7+URZ], R0 ;  /* 0x00000000070075a7 */ /* 0x001064000800017f */
[----:B-1----:R-:W-:Y:S05]  /*29dc0*/  @!P0 NANOSLEEP.SYNCS 0x989680 ;  /* 0x009896800000895d */ /* 0x002fea0003900000 */
[----:B------:R-:W1:Y:S02]  /*29dd0*/  @!P0 SYNCS.PHASECHK.TRANS64 P0, [R7+URZ], R0 ;  /* 0x00000000070085a7 */ /* 0x000e64000800007f */
[----:B-1----:R-:W-:Y:S05]  /*29de0*/  @!P0 BRA `(.L_x_574) ;  /* 0xfffffffc00f08947 */ /* 0x002fea000383ffff */
[----:B------:R-:W-:Y:S05]  /*29df0*/  BRA `(.L_x_585) ;  /* 0xfffffff800f47947 */ /* 0x000fea000383ffff */
.L_x_575:
[----:B0-----:R0:W1:Y:S02]  /*29e00*/  SYNCS.PHASECHK.TRANS64.TRYWAIT P0, [R7+URZ], R0 ;  /* 0x00000000070075a7 */ /* 0x001064000800017f */
[----:B-1----:R-:W-:Y:S05]  /*29e10*/  @!P0 NANOSLEEP.SYNCS 0x989680 ;  /* 0x009896800000895d */ /* 0x002fea0003900000 */
[----:B------:R-:W1:Y:S02]  /*29e20*/  @!P0 SYNCS.PHASECHK.TRANS64 P0, [R7+URZ], R0 ;  /* 0x00000000070085a7 */ /* 0x000e64000800007f */
[----:B-1----:R-:W-:Y:S05]  /*29e30*/  @!P0 BRA `(.L_x_575) ;  /* 0xfffffffc00f08947 */ /* 0x002fea000383ffff */
[----:B------:R-:W-:Y:S05]  /*29e40*/  BRA `(.L_x_586) ;  /* 0xfffffffc00047947 */ /* 0x000fea000383ffff */
.L_x_587:
[----:B------:R-:W-:-:S00]  /*29e50*/  BRA `(.L_x_587) ;  /* 0xfffffffc00fc7947 */ /* 0x000fc0000383ffff */
[----:B------:R-:W-:-:S00]  /*29e60*/  NOP ;  /* 0x0000000000007918 */ /* 0x000fc00000000000 */
        /* <DEDUP_REMOVED lines=9> */
.L_x_588:


//--------------------- .nv.shared._ZN7cutlass13device_kernelINS_4gemm6kernel13GemmUniversalIN4cute5tupleIJiiiiEEENS1_10collective13CollectiveMmaINS1_37MainloopSm90TmaGmmaWarpSpecializedFP8ILi4ENS5_IJNS4_1CILi1EEENSA_ILi2EEESB_EEENS1_35KernelTmaWarpSpecializedCooperativeEEENS5_IJNSA_ILi256EEESG_NSA_ILi128EEEEEENS_12float_e4m3_tENS5_IJlSB_lEEESJ_SK_NS4_8TiledMMAINS4_8MMA_AtomIJNS4_4SM904GMMA31MMA_64x256x32_F32E4M3E4M3_SS_TNILNSO_7ScaleInE1ELSQ_1EEEEEENS4_6LayoutINS5_IJSC_SB_SB_EEENS5_IJSB_NSA_ILi0EEESV_EEEEENS5_IJNS4_10UnderscoreESY_SY_EEEEENS4_23SM90_TMA_LOAD_MULTICASTENS4_14ComposedLayoutINS4_7SwizzleILi3ELi4ELi3EEENS4_18smem_ptr_flag_bitsILi8EEENST_INS5_IJNSA_ILi8EEESH_EEENS5_IJSH_SB_EEEEEEEvNS4_8identityENS4_13SM90_TMA_LOADES1B_vS1C_EENS_8epilogue10collective6detail29Sm90TmaWarpSpecializedAdapterINS1G_15DefaultEpilogueISJ_SK_SK_NS1F_6thread17LinearCombinationISJ_Li1EffLNS1K_9ScaleType4KindE0ELNS_15FloatRoundStyleE2ESJ_EENS1_15EpilogueDefaultEEEEEvvEEEEvNT_6ParamsE --------------------------
	.section	.nv.shared._ZN7cutlass13device_kernelINS_4gemm6kernel13GemmUniversalIN4cute5tupleIJiiiiEEENS1_10collective13CollectiveMmaINS1_37MainloopSm90TmaGmmaWarpSpecializedFP8ILi4ENS5_IJNS4_1CILi1EEENSA_ILi2EEESB_EEENS1_35KernelTmaWarpSpecializedCooperativeEEENS5_IJNSA_ILi256EEESG_NSA_ILi128EEEEEENS_12float_e4m3_tENS5_IJlSB_lEEESJ_SK_NS4_8TiledMMAINS4_8MMA_AtomIJNS4_4SM904GMMA31MMA_64x256x32_F32E4M3E4M3_SS_TNILNSO_7ScaleInE1ELSQ_1EEEEEENS4_6LayoutINS5_IJSC_SB_SB_EEENS5_IJSB_NSA_ILi0EEESV_EEEEENS5_IJNS4_10UnderscoreESY_SY_EEEEENS4_23SM90_TMA_LOAD_MULTICASTENS4_14ComposedLayoutINS4_7SwizzleILi3ELi4ELi3EEENS4_18smem_ptr_flag_bitsILi8EEENST_INS5_IJNSA_ILi8EEESH_EEENS5_IJSH_SB_EEEEEEEvNS4_8identityENS4_13SM90_TMA_LOADES1B_vS1C_EENS_8epilogue10collective6detail29Sm90TmaWarpSpecializedAdapterINS1G_15DefaultEpilogueISJ_SK_SK_NS1F_6thread17LinearCombinationISJ_Li1EffLNS1K_9ScaleType4KindE0ELNS_15FloatRoundStyleE2ESJ_EENS1_15EpilogueDefaultEEEEEvvEEEEvNT_6ParamsE,"aw",@nobits
	.sectionflags	@""
	.align	16
	.zero		1024


//--------------------- .nv.shared.reserved.0     --------------------------
	.section	.nv.shared.reserved.0,"aw",@nobits
	.weak		__nv_reservedSMEM_offset_0_alias
	.size		__nv_reservedSMEM_offset_0_alias, 0, 0
	.other		__nv_reservedSMEM_offset_0_alias,@"STO_CUDA_RESERVED_SHARED STV_DEFAULT"
__nv_reservedSMEM_offset_0_alias:
	.zero		0


//--------------------- .nv.global                --------------------------
	.section	.nv.global,"aw",@nobits
.nv.global:
	.type		_ZN39_INTERNAL_1194015e_4_k_cu_ff6ee159_46554cute1_E,@object
	.size		_ZN39_INTERNAL_1194015e_4_k_cu_ff6ee159_46554cute1_E,(_ZN39_INTERNAL_1194015e_4_k_cu_ff6ee159_46554cuda3std3__45__cpo6cbeginE - _ZN39_INTERNAL_1194015e_4_k_cu_ff6ee159_46554cute1_E)
_ZN39_INTERNAL_1194015e_4_k_cu_ff6ee159_46554cute1_E:
	.zero		1
	.type		_ZN39_INTERNAL_1194015e_4_k_cu_ff6ee159_46554cuda3std3__45__cpo6cbeginE,@object
	.size		_ZN39_INTERNAL_1194015e_4_k_cu_ff6ee159_46554cuda3std3__45__cpo6cbeginE,(_ZN39_INTERNAL_1194015e_4_k_cu_ff6ee159_46554cuda3std3__48in_placeE - _ZN39_INTERNAL_1194015e_4_k_cu_ff6ee159_46554cuda3std3__45__cpo6cbeginE)
_ZN39_INTERNAL_1194015e_4_k_cu_ff6ee159_46554cuda3std3__45__cpo6cbeginE:
	.zero		1
	.type		_ZN39_INTERNAL_1194015e_4_k_cu_ff6ee159_46554cuda3std3__48in_placeE,@object
	.size		_ZN39_INTERNAL_1194015e_4_k_cu_ff6ee159_46554cuda3std3__48in_placeE,(_ZN39_INTERNAL_1194015e_4_k_cu_ff6ee159_46554cuda3std6ranges3__45__cpo9iter_moveE - _ZN39_INTERNAL_1194015e_4_k_cu_ff6ee159_46554cuda3std3__48in_placeE)
_ZN39_INTERNAL_1194015e_4_k_cu_ff6ee159_46554cuda3std3__48in_placeE:
	.zero		1
	.type		_ZN39_INTERNAL_1194015e_4_k_cu_ff6ee159_46554cuda3std6ranges3__45__cpo9iter_moveE,@object
	.size		_ZN39_INTERNAL_1194015e_4_k_cu_ff6ee159_46554cuda3std6ranges3__45__cpo9iter_moveE,(_ZN39_INTERNAL_1194015e_4_k_cu_ff6ee159_46554cuda3std3__45__cpo5beginE - _ZN39_INTERNAL_1194015e_4_k_cu_ff6ee159_46554cuda3std6ranges3__45__cpo9iter_moveE)
_ZN39_INTERNAL_1194015e_4_k_cu_ff6ee159_46554cuda3std6ranges3__45__cpo9iter_moveE:
	.zero		1
	.type		_ZN39_INTERNAL_1194015e_4_k_cu_ff6ee159_46554cuda3std3__45__cpo5beginE,@object
	.size		_ZN39_INTERNAL_1194015e_4_k_cu_ff6ee159_46554cuda3std3__45__cpo5beginE,(_ZN39_INTERNAL_1194015e_4_k_cu_ff6ee159_46554cuda3std3__441_GLOBAL__N__1194015e_4_k_cu_ff6ee159_46556ignoreE - _ZN39_INTERNAL_1194015e_4_k_cu_ff6ee159_46554cuda3std3__45__cpo5beginE)
_ZN39_INTERNAL_1194015e_4_k_cu_ff6ee159_46554cuda3std3__45__cpo5beginE:
	.zero		1
	.type		_ZN39_INTERNAL_1194015e_4_k_cu_ff6ee159_46554cuda3std3__441_GLOBAL__N__1194015e_4_k_cu_ff6ee159_46556ignoreE,@object
	.size		_ZN39_INTERNAL_1194015e_4_k_cu_ff6ee159_46554cuda3std3__441_GLOBAL__N__1194015e_4_k_cu_ff6ee159_46556ignoreE,(_ZN39_INTERNAL_1194015e_4_k_cu_ff6ee159_46554cute7productE - _ZN39_INTERNAL_1194015e_4_k_cu_ff6ee159_46554cuda3std3__441_GLOBAL__N__1194015e_4_k_cu_ff6ee159_46556ignoreE)
_ZN39_INTERNAL_1194015e_4_k_cu_ff6ee159_46554cuda3std3__441_GLOBAL__N__1194015e_4_k_cu_ff6ee159_46556ignoreE:
	.zero		1
	.type		_ZN39_INTERNAL_1194015e_4_k_cu_ff6ee159_46554cute7productE,@object
	.size		_ZN39_INTERNAL_1194015e_4_k_cu_ff6ee159_46554cute7productE,(_ZN39_INTERNAL_1194015e_4_k_cu_ff6ee159_46554cuda3std3__45__cpo3endE - _ZN39_INTERNAL_1194015e_4_k_cu_ff6ee159_46554cute7productE)
_ZN39_INTERNAL_1194015e_4_k_cu_ff6ee159_46554cute7productE:
	.zero		1
	.type		_ZN39_INTERNAL_1194015e_4_k_cu_ff6ee159_46554cuda3std3__45__cpo3endE,@object
	.size		_ZN39_INTERNAL_1194015e_4_k_cu_ff6ee159_46554cuda3std3__45__cpo3endE,(_ZN39_INTERNAL_1194015e_4_k_cu_ff6ee159_46554cuda3std3__419piecewise_constructE - _ZN39_INTERNAL_1194015e_4_k_cu_ff6ee159_46554cuda3std3__45__cpo3endE)
_ZN39_INTERNAL_1194015e_4_k_cu_ff6ee159_46554cuda3std3__45__cpo3endE:
	.zero		1
	.type		_ZN39_INTERNAL_1194015e_4_k_cu_ff6ee159_46554cuda3std3__419piecewise_constructE,@object
	.size		_ZN39_INTERNAL_1194015e_4_k_cu_ff6ee159_46554cuda3std3__419piecewise_constructE,(_ZN39_INTERNAL_1194015e_4_k_cu_ff6ee159_46554cuda3std3__45__cpo4cendE - _ZN39_INTERNAL_1194015e_4_k_cu_ff6ee159_46554cuda3std3__419piecewise_constructE)
_ZN39_INTERNAL_1194015e_4_k_cu_ff6ee159_46554cuda3std3__419piecewise_constructE:
	.zero		1
	.type		_ZN39_INTERNAL_1194015e_4_k_cu_ff6ee159_46554cuda3std3__45__cpo4cendE,@object
	.size		_ZN39_INTERNAL_1194015e_4_k_cu_ff6ee159_46554cuda3std3__45__cpo4cendE,(_ZN39_INTERNAL_1194015e_4_k_cu_ff6ee159_46554cuda3std6ranges3__45__cpo4swapE - _ZN39_INTERNAL_1194015e_4_k_cu_ff6ee159_46554cuda3std3__45__cpo4cendE)
_ZN39_INTERNAL_1194015e_4_k_cu_ff6ee159_46554cuda3std3__45__cpo4cendE:
	.zero		1
	.type		_ZN39_INTERNAL_1194015e_4_k_cu_ff6ee159_46554cuda3std6ranges3__45__cpo4swapE,@object
	.size		_ZN39_INTERNAL_1194015e_4_k_cu_ff6ee159_46554cuda3std6ranges3__45__cpo4swapE,(.L_7 - _ZN39_INTERNAL_1194015e_4_k_cu_ff6ee159_46554cuda3std6ranges3__45__cpo4swapE)
_ZN39_INTERNAL_1194015e_4_k_cu_ff6ee159_46554cuda3std6ranges3__45__cpo4swapE:
	.zero		1
.L_7:


//--------------------- .nv.constant0._ZN7cutlass13device_kernelINS_4gemm6kernel13GemmUniversalIN4cute5tupleIJiiiiEEENS1_10collective13CollectiveMmaINS1_37MainloopSm90TmaGmmaWarpSpecializedFP8ILi4ENS5_IJNS4_1CILi1EEENSA_ILi2EEESB_EEENS1_35KernelTmaWarpSpecializedCooperativeEEENS5_IJNSA_ILi256EEESG_NSA_ILi128EEEEEENS_12float_e4m3_tENS5_IJlSB_lEEESJ_SK_NS4_8TiledMMAINS4_8MMA_AtomIJNS4_4SM904GMMA31MMA_64x256x32_F32E4M3E4M3_SS_TNILNSO_7ScaleInE1ELSQ_1EEEEEENS4_6LayoutINS5_IJSC_SB_SB_EEENS5_IJSB_NSA_ILi0EEESV_EEEEENS5_IJNS4_10UnderscoreESY_SY_EEEEENS4_23SM90_TMA_LOAD_MULTICASTENS4_14ComposedLayoutINS4_7SwizzleILi3ELi4ELi3EEENS4_18smem_ptr_flag_bitsILi8EEENST_INS5_IJNSA_ILi8EEESH_EEENS5_IJSH_SB_EEEEEEEvNS4_8identityENS4_13SM90_TMA_LOADES1B_vS1C_EENS_8epilogue10collective6detail29Sm90TmaWarpSpecializedAdapterINS1G_15DefaultEpilogueISJ_SK_SK_NS1F_6thread17LinearCombinationISJ_Li1EffLNS1K_9ScaleType4KindE0ELNS_15FloatRoundStyleE2ESJ_EENS1_15EpilogueDefaultEEEEEvvEEEEvNT_6ParamsE --------------------------
	.section	.nv.constant0._ZN7cutlass13device_kernelINS_4gemm6kernel13GemmUniversalIN4cute5tupleIJiiiiEEENS1_10collective13CollectiveMmaINS1_37MainloopSm90TmaGmmaWarpSpecializedFP8ILi4ENS5_IJNS4_1CILi1EEENSA_ILi2EEESB_EEENS1_35KernelTmaWarpSpecializedCooperativeEEENS5_IJNSA_ILi256EEESG_NSA_ILi128EEEEEENS_12float_e4m3_tENS5_IJlSB_lEEESJ_SK_NS4_8TiledMMAINS4_8MMA_AtomIJNS4_4SM904GMMA31MMA_64x256x32_F32E4M3E4M3_SS_TNILNSO_7ScaleInE1ELSQ_1EEEEEENS4_6LayoutINS5_IJSC_SB_SB_EEENS5_IJSB_NSA_ILi0EEESV_EEEEENS5_IJNS4_10UnderscoreESY_SY_EEEEENS4_23SM90_TMA_LOAD_MULTICASTENS4_14ComposedLayoutINS4_7SwizzleILi3ELi4ELi3EEENS4_18smem_ptr_flag_bitsILi8EEENST_INS5_IJNSA_ILi8EEESH_EEENS5_IJSH_SB_EEEEEEEvNS4_8identityENS4_13SM90_TMA_LOADES1B_vS1C_EENS_8epilogue10collective6detail29Sm90TmaWarpSpecializedAdapterINS1G_15DefaultEpilogueISJ_SK_SK_NS1F_6thread17LinearCombinationISJ_Li1EffLNS1K_9ScaleType4KindE0ELNS_15FloatRoundStyleE2ESJ_EENS1_15EpilogueDefaultEEEEEvvEEEEvNT_6ParamsE,"a",@progbits
	.sectionflags	@""
	.align	4
.nv.constant0._ZN7cutlass13device_kernelINS_4gemm6kernel13GemmUniversalIN4cute5tupleIJiiiiEEENS1_10collective13CollectiveMmaINS1_37MainloopSm90TmaGmmaWarpSpecializedFP8ILi4ENS5_IJNS4_1CILi1EEENSA_ILi2EEESB_EEENS1_35KernelTmaWarpSpecializedCooperativeEEENS5_IJNSA_ILi256EEESG_NSA_ILi128EEEEEENS_12float_e4m3_tENS5_IJlSB_lEEESJ_SK_NS4_8TiledMMAINS4_8MMA_AtomIJNS4_4SM904GMMA31MMA_64x256x32_F32E4M3E4M3_SS_TNILNSO_7ScaleInE1ELSQ_1EEEEEENS4_6LayoutINS5_IJSC_SB_SB_EEENS5_IJSB_NSA_ILi0EEESV_EEEEENS5_IJNS4_10UnderscoreESY_SY_EEEEENS4_23SM90_TMA_LOAD_MULTICASTENS4_14ComposedLayoutINS4_7SwizzleILi3ELi4ELi3EEENS4_18smem_ptr_flag_bitsILi8EEENST_INS5_IJNSA_ILi8EEESH_EEENS5_IJSH_SB_EEEEEEEvNS4_8identityENS4_13SM90_TMA_LOADES1B_vS1C_EENS_8epilogue10collective6detail29Sm90TmaWarpSpecializedAdapterINS1G_15DefaultEpilogueISJ_SK_SK_NS1F_6thread17LinearCombinationISJ_Li1EffLNS1K_9ScaleType4KindE0ELNS_15FloatRoundStyleE2ESJ_EENS1_15EpilogueDefaultEEEEEvvEEEEvNT_6ParamsE:
	.zero		1664


//--------------------- SYMBOLS --------------------------

	.type		.nv.reservedSmem.offset0,@object
	.size		.nv.reservedSmem.offset0,0x4
